	.target	sm_90a

	.elftype	@"ET_EXEC"


//--------------------- .note.nv.tkinfo           --------------------------
	.section	.note.nv.tkinfo,"",@"SHT_NOTE"
	.sectionflags	@"SHF_NOTE_NV_TKINFO"
	.tkinfo
        /*0018*/ 	.word	0x00000002
        /*0030*/ 	.string	""
        /*0030*/ 	.string	"ptxas"
        /*0030*/ 	.string	"Cuda compilation tools, release 13.0, V13.0.88"
        /*0030*/ 	.string	"Build cuda_13.0.r13.0/compiler.36424714_0"
        /*0030*/ 	.string	"-arch sm_90a -m 64 "



//--------------------- .note.nv.cuinfo           --------------------------
	.section	.note.nv.cuinfo,"",@"SHT_NOTE"
	.sectionflags	@"SHF_NOTE_NV_CUINFO"
        /*0018*/ 	.short	0x0002
        /*001a*/ 	.short	0x005a
        /*001c*/ 	.short	0x0082
	.zero		2


//--------------------- .nv.info                  --------------------------
	.section	.nv.info,"",@"SHT_CUDA_INFO"
	.align	4


	//----- nvinfo : EIATTR_REGCOUNT
	.align		4
        /*0000*/ 	.byte	0x04, 0x2f
        /*0002*/ 	.short	(.L_16 - .L_15)
	.align		4
.L_15:
        /*0004*/ 	.word	index@(_ZN7cutlass13device_kernelINS_4fmha6kernel28FmhaKernelTmaWarpSpecializedINS1_10collective30FmhaMainloopTmaWarpSpecializedINS_10bfloat16_tEffN4cute5tupleIJNS7_1CILi128EEESA_SA_EEENS8_IJiNS9_ILi1EEENS8_IJiiEEEEEESE_SE_NS4_12CausalFusionEJEEENS4_15FmhaFwdEpilogueIS6_fNS8_IJNS9_ILi64EEESA_SA_EEEEENS2_23IndividualTileSchedulerEJEEEEEvNT_6ParamsE)
        /*0008*/ 	.word	0x000000a8


	//----- nvinfo : EIATTR_FRAME_SIZE
	.align		4
.L_16:
        /*000c*/ 	.byte	0x04, 0x11
        /*000e*/ 	.short	(.L_18 - .L_17)
	.align		4
.L_17:
        /*0010*/ 	.word	index@($__internal_0_$__cuda_sm20_rcp_rn_f32_slowpath)
        /*0014*/ 	.word	0x00000000


	//----- nvinfo : EIATTR_FRAME_SIZE
	.align		4
.L_18:
        /*0018*/ 	.byte	0x04, 0x11
        /*001a*/ 	.short	(.L_20 - .L_19)
	.align		4
.L_19:
        /*001c*/ 	.word	index@(_ZN7cutlass13device_kernelINS_4fmha6kernel28FmhaKernelTmaWarpSpecializedINS1_10collective30FmhaMainloopTmaWarpSpecializedINS_10bfloat16_tEffN4cute5tupleIJNS7_1CILi128EEESA_SA_EEENS8_IJiNS9_ILi1EEENS8_IJiiEEEEEESE_SE_NS4_12CausalFusionEJEEENS4_15FmhaFwdEpilogueIS6_fNS8_IJNS9_ILi64EEESA_SA_EEEEENS2_23IndividualTileSchedulerEJEEEEEvNT_6ParamsE)
        /*0020*/ 	.word	0x00000000


	//----- nvinfo : EIATTR_MIN_STACK_SIZE
	.align		4
.L_20:
        /*0024*/ 	.byte	0x04, 0x12
        /*0026*/ 	.short	(.L_22 - .L_21)
	.align		4
.L_21:
        /*0028*/ 	.word	index@(_ZN7cutlass13device_kernelINS_4fmha6kernel28FmhaKernelTmaWarpSpecializedINS1_10collective30FmhaMainloopTmaWarpSpecializedINS_10bfloat16_tEffN4cute5tupleIJNS7_1CILi128EEESA_SA_EEENS8_IJiNS9_ILi1EEENS8_IJiiEEEEEESE_SE_NS4_12CausalFusionEJEEENS4_15FmhaFwdEpilogueIS6_fNS8_IJNS9_ILi64EEESA_SA_EEEEENS2_23IndividualTileSchedulerEJEEEEEvNT_6ParamsE)
        /*002c*/ 	.word	0x00000000
.L_22:


//--------------------- .nv.compat                --------------------------
	.section	.nv.compat,"",@"SHT_CUDA_COMPAT_INFO"
	.align	4
        /*0000*/ 	.byte	0x02, 0x09, 0x01, 0x00, 0x02, 0x02, 0x04, 0x00, 0x02, 0x05, 0x05, 0x00, 0x03, 0x07, 0x01, 0x01
        /*0010*/ 	.byte	0x02, 0x03, 0x01, 0x00, 0x02, 0x06, 0x01, 0x00, 0x04, 0x0b, 0x08, 0x00, 0x00, 0x00, 0x00, 0x00
        /*0020*/ 	.byte	0x00, 0x00, 0x00, 0x00


//--------------------- .nv.info._ZN7cutlass13device_kernelINS_4fmha6kernel28FmhaKernelTmaWarpSpecializedINS1_10collective30FmhaMainloopTmaWarpSpecializedINS_10bfloat16_tEffN4cute5tupleIJNS7_1CILi128EEESA_SA_EEENS8_IJiNS9_ILi1EEENS8_IJiiEEEEEESE_SE_NS4_12CausalFusionEJEEENS4_15FmhaFwdEpilogueIS6_fNS8_IJNS9_ILi64EEESA_SA_EEEEENS2_23IndividualTileSchedulerEJEEEEEvNT_6ParamsE --------------------------
	.section	.nv.info._ZN7cutlass13device_kernelINS_4fmha6kernel28FmhaKernelTmaWarpSpecializedINS1_10collective30FmhaMainloopTmaWarpSpecializedINS_10bfloat16_tEffN4cute5tupleIJNS7_1CILi128EEESA_SA_EEENS8_IJiNS9_ILi1EEENS8_IJiiEEEEEESE_SE_NS4_12CausalFusionEJEEENS4_15FmhaFwdEpilogueIS6_fNS8_IJNS9_ILi64EEESA_SA_EEEEENS2_23IndividualTileSchedulerEJEEEEEvNT_6ParamsE,"",@"SHT_CUDA_INFO"
	.sectionflags	@""
	.align	4


	//----- nvinfo : EIATTR_CUDA_API_VERSION
	.align		4
        /*0000*/ 	.byte	0x04, 0x37
        /*0002*/ 	.short	(.L_24 - .L_23)
.L_23:
        /*0004*/ 	.word	0x00000082


	//----- nvinfo : EIATTR_KPARAM_INFO
	.align		4
.L_24:
        /*0008*/ 	.byte	0x04, 0x17
        /*000a*/ 	.short	(.L_26 - .L_25)
.L_25:
        /*000c*/ 	.word	0x00000000
        /*0010*/ 	.short	0x0000
        /*0012*/ 	.short	0x0070
        /*0014*/ 	.byte	0x00, 0xf0, 0x01, 0x20


	//----- nvinfo : EIATTR_SPARSE_MMA_MASK
	.align		4
.L_26:
        /*0018*/ 	.byte	0x03, 0x50
        /*001a*/ 	.short	0x0000


	//----- nvinfo : EIATTR_MAXREG_COUNT
	.align		4
        /*001c*/ 	.byte	0x03, 0x1b
        /*001e*/ 	.short	0x00a8


	//----- nvinfo : EIATTR_NUM_BARRIERS
	.align		4
        /*0020*/ 	.byte	0x02, 0x4c
        /*0022*/ 	.byte	0x02
	.zero		1


	//----- nvinfo : EIATTR_EXTERNS
	.align		4
        /*0024*/ 	.byte	0x04, 0x0f
        /*0026*/ 	.short	(.L_28 - .L_27)


	//   ....[0]....
	.align		4
.L_27:
        /*0028*/ 	.word	index@(__assertfail)


	//----- nvinfo : EIATTR_MERCURY_ISA_VERSION
	.align		4
.L_28:
        /*002c*/ 	.byte	0x03, 0x5f
        /*002e*/ 	.short	0x0101


	//----- nvinfo : EIATTR_INT_WARP_WIDE_INSTR_OFFSETS
	.align		4
        /*0030*/ 	.byte	0x04, 0x31
        /*0032*/ 	.short	(.L_30 - .L_29)


	//   ....[0]....
.L_29:
        /*0034*/ 	.word	0x000006f0


	//   ....[1]....
        /*0038*/ 	.word	0x00000700


	//   ....[2]....
        /*003c*/ 	.word	0x00000710


	//   ....[3]....
        /*0040*/ 	.word	0x00000720


	//   ....[4]....
        /*0044*/ 	.word	0x00000790


	//----- nvinfo : EIATTR_COOP_GROUP_MASK_REGIDS
	.align		4
.L_30:
        /*0048*/ 	.byte	0x04, 0x29
        /*004a*/ 	.short	(.L_32 - .L_31)


	//   ....[0]....
.L_31:
        /*004c*/ 	.word	0xffffffff


	//   ....[1]....
        /*0050*/ 	.word	0xffffffff


	//   ....[2]....
        /*0054*/ 	.word	0xffffffff


	//   ....[3]....
        /*0058*/ 	.word	0xffffffff


	//   ....[4]....
        /*005c*/ 	.word	0xffffffff


	//   ....[5]....
        /*0060*/ 	.word	0xffffffff


	//   ....[6]....
        /*0064*/ 	.word	0xffffffff


	//   ....[7]....
        /*0068*/ 	.word	0xffffffff


	//   ....[8]....
        /*006c*/ 	.word	0xffffffff


	//   ....[9]....
        /*0070*/ 	.word	0xffffffff


	//   ....[10]....
        /*0074*/ 	.word	0xffffffff


	//   ....[11]....
        /*0078*/ 	.word	0xffffffff


	//   ....[12]....
        /*007c*/ 	.word	0xffffffff


	//   ....[13]....
        /*0080*/ 	.word	0xffffffff


	//   ....[14]....
        /*0084*/ 	.word	0xffffffff


	//   ....[15]....
        /*0088*/ 	.word	0xffffffff


	//   ....[16]....
        /*008c*/ 	.word	0xffffffff


	//   ....[17]....
        /*0090*/ 	.word	0xffffffff


	//   ....[18]....
        /*0094*/ 	.word	0xffffffff


	//   ....[19]....
        /*0098*/ 	.word	0xffffffff


	//   ....[20]....
        /*009c*/ 	.word	0xffffffff


	//   ....[21]....
        /*00a0*/ 	.word	0xffffffff


	//----- nvinfo : EIATTR_COOP_GROUP_INSTR_OFFSETS
	.align		4
.L_32:
        /*00a4*/ 	.byte	0x04, 0x28
        /*00a6*/ 	.short	(.L_34 - .L_33)


	//   ....[0]....
.L_33:
        /*00a8*/ 	.word	0x00000050


	//   ....[1]....
        /*00ac*/ 	.word	0x00000080


	//   ....[2]....
        /*00b0*/ 	.word	0x000001b0


	//   ....[3]....
        /*00b4*/ 	.word	0x00000370


	//   ....[4]....
        /*00b8*/ 	.word	0x00000530


	//   ....[5]....
        /*00bc*/ 	.word	0x00000690


	//   ....[6]....
        /*00c0*/ 	.word	0x00001ef0


	//   ....[7]....
        /*00c4*/ 	.word	0x00002010


	//   ....[8]....
        /*00c8*/ 	.word	0x00002060


	//   ....[9]....
        /*00cc*/ 	.word	0x000020f0


	//   ....[10]....
        /*00d0*/ 	.word	0x000048c0


	//   ....[11]....
        /*00d4*/ 	.word	0x000048e0


	//   ....[12]....
        /*00d8*/ 	.word	0x00005170


	//   ....[13]....
        /*00dc*/ 	.word	0x000052a0


	//   ....[14]....
        /*00e0*/ 	.word	0x00007b20


	//   ....[15]....
        /*00e4*/ 	.word	0x00007c20


	//   ....[16]....
        /*00e8*/ 	.word	0x000087c0


	//   ....[17]....
        /*00ec*/ 	.word	0x000088f0


	//   ....[18]....
        /*00f0*/ 	.word	0x0000a590


	//   ....[19]....
        /*00f4*/ 	.word	0x0000a5d0


	//   ....[20]....
        /*00f8*/ 	.word	0x0000a610


	//   ....[21]....
        /*00fc*/ 	.word	0x0000a620


	//----- nvinfo : EIATTR_REG_RECONFIG
	.align		4
.L_34:
        /*0100*/ 	.byte	0x01, 0x54
	.zero		2


	//----- nvinfo : EIATTR_SYSCALL_OFFSETS
	.align		4
        /*0104*/ 	.byte	0x04, 0x46
        /*0106*/ 	.short	(.L_36 - .L_35)


	//   ....[0]....
.L_35:
        /*0108*/ 	.word	0x0000b200


	//   ....[1]....
        /*010c*/ 	.word	0x0000b360


	//----- nvinfo : EIATTR_MBARRIER_INSTR_OFFSETS
	.align		4
.L_36:
        /*0110*/ 	.byte	0x04, 0x39
        /*0112*/ 	.short	(.L_38 - .L_37)


	//   ....[0]....
.L_37:
        /*0114*/ 	.word	0x00000320
        /*0118*/ 	.word	0x000000ff
        /*011c*/ 	.word	0x00030050
        /*0120*/ 	.short	0x0100
        /*0122*/ 	.byte	0x06
	.zero		1


	//   ....[1]....
        /*0124*/ 	.word	0x00000330
        /*0128*/ 	.word	0x000000ff
        /*012c*/ 	.word	0x00030060
        /*0130*/ 	.short	0x0100
        /*0132*/ 	.byte	0x06
	.zero		1


	//   ....[2]....
        /*0134*/ 	.word	0x00000340
        /*0138*/ 	.word	0x000000ff
        /*013c*/ 	.word	0x00030058
        /*0140*/ 	.short	0x0100
        /*0142*/ 	.byte	0x06
	.zero		1


	//   ....[3]....
        /*0144*/ 	.word	0x00000350
        /*0148*/ 	.word	0x000000ff
        /*014c*/ 	.word	0x00030068
        /*0150*/ 	.short	0x0100
        /*0152*/ 	.byte	0x06
	.zero		1


	//   ....[4]....
        /*0154*/ 	.word	0x00000480
        /*0158*/ 	.word	0x000000ff
        /*015c*/ 	.word	0x00030000
        /*0160*/ 	.short	0x0100
        /*0162*/ 	.byte	0x06
	.zero		1


	//   ....[5]....
        /*0164*/ 	.word	0x00000490
        /*0168*/ 	.word	0x000000ff
        /*016c*/ 	.word	0x00030028
        /*0170*/ 	.short	0x0100
        /*0172*/ 	.byte	0x06
	.zero		1


	//   ....[6]....
        /*0174*/ 	.word	0x000004a0
        /*0178*/ 	.word	0x000000ff
        /*017c*/ 	.word	0x00030008
        /*0180*/ 	.short	0x0100
        /*0182*/ 	.byte	0x06
	.zero		1


	//   ....[7]....
        /*0184*/ 	.word	0x000004b0
        /*0188*/ 	.word	0x000000ff
        /*018c*/ 	.word	0x00030030
        /*0190*/ 	.short	0x0100
        /*0192*/ 	.byte	0x06
	.zero		1


	//   ....[8]....
        /*0194*/ 	.word	0x000004c0
        /*0198*/ 	.word	0x000000ff
        /*019c*/ 	.word	0x00030010
        /*01a0*/ 	.short	0x0100
        /*01a2*/ 	.byte	0x06
	.zero		1


	//   ....[9]....
        /*01a4*/ 	.word	0x000004d0
        /*01a8*/ 	.word	0x000000ff
        /*01ac*/ 	.word	0x00030038
        /*01b0*/ 	.short	0x0100
        /*01b2*/ 	.byte	0x06
	.zero		1


	//   ....[10]....
        /*01b4*/ 	.word	0x000004e0
        /*01b8*/ 	.word	0x000000ff
        /*01bc*/ 	.word	0x00030018
        /*01c0*/ 	.short	0x0100
        /*01c2*/ 	.byte	0x06
	.zero		1


	//   ....[11]....
        /*01c4*/ 	.word	0x000004f0
        /*01c8*/ 	.word	0x000000ff
        /*01cc*/ 	.word	0x00030040
        /*01d0*/ 	.short	0x0100
        /*01d2*/ 	.byte	0x06
	.zero		1


	//   ....[12]....
        /*01d4*/ 	.word	0x00000500
        /*01d8*/ 	.word	0x000000ff
        /*01dc*/ 	.word	0x00030020
        /*01e0*/ 	.short	0x0100
        /*01e2*/ 	.byte	0x06
	.zero		1


	//   ....[13]....
        /*01e4*/ 	.word	0x00000510
        /*01e8*/ 	.word	0x000000ff
        /*01ec*/ 	.word	0x00030048
        /*01f0*/ 	.short	0x0100
        /*01f2*/ 	.byte	0x06
	.zero		1


	//   ....[14]....
        /*01f4*/ 	.word	0x00000640
        /*01f8*/ 	.word	0x000000ff
        /*01fc*/ 	.word	0x00030070
        /*0200*/ 	.short	0x0100
        /*0202*/ 	.byte	0x06
	.zero		1


	//   ....[15]....
        /*0204*/ 	.word	0x00000650
        /*0208*/ 	.word	0x000000ff
        /*020c*/ 	.word	0x00030080
        /*0210*/ 	.short	0x0100
        /*0212*/ 	.byte	0x06
	.zero		1


	//   ....[16]....
        /*0214*/ 	.word	0x00000660
        /*0218*/ 	.word	0x000000ff
        /*021c*/ 	.word	0x00030078
        /*0220*/ 	.short	0x0100
        /*0222*/ 	.byte	0x06
	.zero		1


	//   ....[17]....
        /*0224*/ 	.word	0x00000670
        /*0228*/ 	.word	0x000000ff
        /*022c*/ 	.word	0x00030088
        /*0230*/ 	.short	0x0100
        /*0232*/ 	.byte	0x06
	.zero		1


	//   ....[18]....
        /*0234*/ 	.word	0x000007b0
        /*0238*/ 	.word	0x000000ff
        /*023c*/ 	.word	0x00030090
        /*0240*/ 	.short	0x0100
        /*0242*/ 	.byte	0x06
	.zero		1


	//   ....[19]....
        /*0244*/ 	.word	0x000007c0
        /*0248*/ 	.word	0x000000ff
        /*024c*/ 	.word	0x00030098
        /*0250*/ 	.short	0x0100
        /*0252*/ 	.byte	0x06
	.zero		1


	//   ....[20]....
        /*0254*/ 	.word	0x000007d0
        /*0258*/ 	.word	0x000000ff
        /*025c*/ 	.word	0x000300a0
        /*0260*/ 	.short	0x0100
        /*0262*/ 	.byte	0x06
	.zero		1


	//   ....[21]....
        /*0264*/ 	.word	0x000007e0
        /*0268*/ 	.word	0x000000ff
        /*026c*/ 	.word	0x000300a8
        /*0270*/ 	.short	0x0100
        /*0272*/ 	.byte	0x06
	.zero		1


	//   ....[22]....
        /*0274*/ 	.word	0x000008e0
        /*0278*/ 	.word	0x000000ff
        /*027c*/ 	.word	0x000300c0
        /*0280*/ 	.short	0x0100
        /*0282*/ 	.byte	0x06
	.zero		1


	//   ....[23]....
        /*0284*/ 	.word	0x000008f0
        /*0288*/ 	.word	0x000000ff
        /*028c*/ 	.word	0x000300e0
        /*0290*/ 	.short	0x0100
        /*0292*/ 	.byte	0x06
	.zero		1


	//   ....[24]....
        /*0294*/ 	.word	0x00000900
        /*0298*/ 	.word	0x000000ff
        /*029c*/ 	.word	0x000300c8
        /*02a0*/ 	.short	0x0100
        /*02a2*/ 	.byte	0x06
	.zero		1


	//   ....[25]....
        /*02a4*/ 	.word	0x00000910
        /*02a8*/ 	.word	0x000000ff
        /*02ac*/ 	.word	0x000300e8
        /*02b0*/ 	.short	0x0100
        /*02b2*/ 	.byte	0x06
	.zero		1


	//   ....[26]....
        /*02b4*/ 	.word	0x00000920
        /*02b8*/ 	.word	0x000000ff
        /*02bc*/ 	.word	0x000300d0
        /*02c0*/ 	.short	0x0100
        /*02c2*/ 	.byte	0x06
	.zero		1


	//   ....[27]....
        /*02c4*/ 	.word	0x00000930
        /*02c8*/ 	.word	0x000000ff
        /*02cc*/ 	.word	0x000300f0
        /*02d0*/ 	.short	0x0100
        /*02d2*/ 	.byte	0x06
	.zero		1


	//   ....[28]....
        /*02d4*/ 	.word	0x00000940
        /*02d8*/ 	.word	0x000000ff
        /*02dc*/ 	.word	0x000300d8
        /*02e0*/ 	.short	0x0100
        /*02e2*/ 	.byte	0x06
	.zero		1


	//   ....[29]....
        /*02e4*/ 	.word	0x00000950
        /*02e8*/ 	.word	0x000000ff
        /*02ec*/ 	.word	0x000300f8
        /*02f0*/ 	.short	0x0100
        /*02f2*/ 	.byte	0x06
	.zero		1


	//   ....[30]....
        /*02f4*/ 	.word	0x00000ef0
        /*02f8*/ 	.word	0x000000ff
        /*02fc*/ 	.word	0x00030050
        /*0300*/ 	.short	0x010a
        /*0302*/ 	.byte	0x08
	.zero		1


	//   ....[31]....
        /*0304*/ 	.word	0x00000f80
        /*0308*/ 	.word	0x000000ff
        /*030c*/ 	.word	0x00030000
        /*0310*/ 	.short	0x010a
        /*0312*/ 	.byte	0x26
	.zero		1


	//   ....[32]....
        /*0314*/ 	.word	0x00000fd0
        /*0318*/ 	.word	0x000000ff
        /*031c*/ 	.word	0xfffffff8
        /*0320*/ 	.short	0x010a
        /*0322*/ 	.byte	0x04
	.zero		1


	//   ....[33]....
        /*0324*/ 	.word	0x00003d50
        /*0328*/ 	.word	0x00000003
        /*032c*/ 	.word	0x00000000
        /*0330*/ 	.short	0x0101
        /*0332*/ 	.byte	0x0b
	.zero		1


	//   ....[34]....
        /*0334*/ 	.word	0x00003f20
        /*0338*/ 	.word	0x000000ff
        /*033c*/ 	.word	0x00030008
        /*0340*/ 	.short	0x010a
        /*0342*/ 	.byte	0x26
	.zero		1


	//   ....[35]....
        /*0344*/ 	.word	0x00004250
        /*0348*/ 	.word	0x000000ff
        /*034c*/ 	.word	0x00000000
        /*0350*/ 	.short	0x0101
        /*0352*/ 	.byte	0x0a
	.zero		1


	//   ....[36]....
        /*0354*/ 	.word	0x00004390
        /*0358*/ 	.word	0x000000ff
        /*035c*/ 	.word	0x00030000
        /*0360*/ 	.short	0x010a
        /*0362*/ 	.byte	0x0a
	.zero		1


	//   ....[37]....
        /*0364*/ 	.word	0x000064e0
        /*0368*/ 	.word	0x000000ff
        /*036c*/ 	.word	0x00030000
        /*0370*/ 	.short	0x010a
        /*0372*/ 	.byte	0x0a
	.zero		1


	//   ....[38]....
        /*0374*/ 	.word	0x00006a90
        /*0378*/ 	.word	0x000000ff
        /*037c*/ 	.word	0x00030000
        /*0380*/ 	.short	0x010a
        /*0382*/ 	.byte	0x0a
	.zero		1


	//   ....[39]....
        /*0384*/ 	.word	0x00006d90
        /*0388*/ 	.word	0x000000ff
        /*038c*/ 	.word	0x00000000
        /*0390*/ 	.short	0x0101
        /*0392*/ 	.byte	0x0a
	.zero		1


	//   ....[40]....
        /*0394*/ 	.word	0x00006e40
        /*0398*/ 	.word	0x000000ff
        /*039c*/ 	.word	0x00000000
        /*03a0*/ 	.short	0x0101
        /*03a2*/ 	.byte	0x0a
	.zero		1


	//   ....[41]....
        /*03a4*/ 	.word	0x00006fe0
        /*03a8*/ 	.word	0x000000ff
        /*03ac*/ 	.word	0x00030000
        /*03b0*/ 	.short	0x010a
        /*03b2*/ 	.byte	0x0a
	.zero		1


	//   ....[42]....
        /*03b4*/ 	.word	0x00009b50
        /*03b8*/ 	.word	0x000000ff
        /*03bc*/ 	.word	0x00030000
        /*03c0*/ 	.short	0x010a
        /*03c2*/ 	.byte	0x0a
	.zero		1


	//   ....[43]....
        /*03c4*/ 	.word	0x0000a0d0
        /*03c8*/ 	.word	0x000000ff
        /*03cc*/ 	.word	0x00030000
        /*03d0*/ 	.short	0x010a
        /*03d2*/ 	.byte	0x0a
	.zero		1


	//   ....[44]....
        /*03d4*/ 	.word	0x0000a3d0
        /*03d8*/ 	.word	0x000000ff
        /*03dc*/ 	.word	0x00000000
        /*03e0*/ 	.short	0x0101
        /*03e2*/ 	.byte	0x0a
	.zero		1


	//   ....[45]....
        /*03e4*/ 	.word	0x0000a480
        /*03e8*/ 	.word	0x000000ff
        /*03ec*/ 	.word	0x00000000
        /*03f0*/ 	.short	0x0101
        /*03f2*/ 	.byte	0x0a
	.zero		1


	//   ....[46]....
        /*03f4*/ 	.word	0x0000ac20
        /*03f8*/ 	.word	0x000000ff
        /*03fc*/ 	.word	0x00000008
        /*0400*/ 	.short	0x010a
        /*0402*/ 	.byte	0x04
	.zero		1


	//   ....[47]....
        /*0404*/ 	.word	0x0000c1c0
        /*0408*/ 	.word	0x00000000
        /*040c*/ 	.word	0x00030090
        /*0410*/ 	.short	0x0101
        /*0412*/ 	.byte	0x26
	.zero		1


	//   ....[48]....
        /*0414*/ 	.word	0x0000c390
        /*0418*/ 	.word	0x00000004
        /*041c*/ 	.word	0x00030060
        /*0420*/ 	.short	0x010a
        /*0422*/ 	.byte	0x3f
	.zero		1


	//   ....[49]....
        /*0424*/ 	.word	0x0000c630
        /*0428*/ 	.word	0x00000005
        /*042c*/ 	.word	0x00030028
        /*0430*/ 	.short	0x010a
        /*0432*/ 	.byte	0x3f
	.zero		1


	//   ....[50]....
        /*0434*/ 	.word	0x0000c8e0
        /*0438*/ 	.word	0x00000004
        /*043c*/ 	.word	0x00030060
        /*0440*/ 	.short	0x010a
        /*0442*/ 	.byte	0x3f
	.zero		1


	//   ....[51]....
        /*0444*/ 	.word	0x0000cbc0
        /*0448*/ 	.word	0x00000003
        /*044c*/ 	.word	0x00030028
        /*0450*/ 	.short	0x010a
        /*0452*/ 	.byte	0x3f
	.zero		1


	//   ....[52]....
        /*0454*/ 	.word	0x0000cf40
        /*0458*/ 	.word	0x00000007
        /*045c*/ 	.word	0x00030028
        /*0460*/ 	.short	0x010a
        /*0462*/ 	.byte	0x3f
	.zero		1


	//   ....[53]....
        /*0464*/ 	.word	0x0000d220
        /*0468*/ 	.word	0x00000004
        /*046c*/ 	.word	0x00030028
        /*0470*/ 	.short	0x010a
        /*0472*/ 	.byte	0x3f
	.zero		1


	//   ....[54]....
        /*0474*/ 	.word	0x0000d4f0
        /*0478*/ 	.word	0x00000003
        /*047c*/ 	.word	0x00030050
        /*0480*/ 	.short	0x010a
        /*0482*/ 	.byte	0x3f
	.zero		1


	//   ....[55]....
        /*0484*/ 	.word	0x0000d550
        /*0488*/ 	.word	0x00000002
        /*048c*/ 	.word	0x00030000
        /*0490*/ 	.short	0x010a
        /*0492*/ 	.byte	0x3f
	.zero		1


	//   ....[56]....
        /*0494*/ 	.word	0x0000d5b0
        /*0498*/ 	.word	0x00000003
        /*049c*/ 	.word	0xfffffff8
        /*04a0*/ 	.short	0x010a
        /*04a2*/ 	.byte	0x3f
	.zero		1


	//   ....[57]....
        /*04a4*/ 	.word	0x0000d610
        /*04a8*/ 	.word	0x0000000c
        /*04ac*/ 	.word	0x00030008
        /*04b0*/ 	.short	0x010a
        /*04b2*/ 	.byte	0x3f
	.zero		1


	//   ....[58]....
        /*04b4*/ 	.word	0x0000d670
        /*04b8*/ 	.word	0x00000007
        /*04bc*/ 	.word	0x00030000
        /*04c0*/ 	.short	0x010a
        /*04c2*/ 	.byte	0x3f
	.zero		1


	//   ....[59]....
        /*04c4*/ 	.word	0x0000d6d0
        /*04c8*/ 	.word	0x0000000a
        /*04cc*/ 	.word	0x00030000
        /*04d0*/ 	.short	0x010a
        /*04d2*/ 	.byte	0x3f
	.zero		1


	//   ....[60]....
        /*04d4*/ 	.word	0x0000d730
        /*04d8*/ 	.word	0x00000007
        /*04dc*/ 	.word	0x00030000
        /*04e0*/ 	.short	0x010a
        /*04e2*/ 	.byte	0x3f
	.zero		1


	//   ....[61]....
        /*04e4*/ 	.word	0x0000d790
        /*04e8*/ 	.word	0x0000000a
        /*04ec*/ 	.word	0x00030000
        /*04f0*/ 	.short	0x010a
        /*04f2*/ 	.byte	0x3f
	.zero		1


	//   ....[62]....
        /*04f4*/ 	.word	0x0000d7f0
        /*04f8*/ 	.word	0x00000003
        /*04fc*/ 	.word	0x00000008
        /*0500*/ 	.short	0x010a
        /*0502*/ 	.byte	0x3f
	.zero		1


	//   ....[63]....
        /*0504*/ 	.word	0x0000d840
        /*0508*/ 	.word	0x00000004
        /*050c*/ 	.word	0x00030060
        /*0510*/ 	.short	0x010a
        /*0512*/ 	.byte	0x3f
	.zero		1


	//   ....[64]....
        /*0514*/ 	.word	0x0000d890
        /*0518*/ 	.word	0x00000005
        /*051c*/ 	.word	0x00030028
        /*0520*/ 	.short	0x010a
        /*0522*/ 	.byte	0x3f
	.zero		1


	//   ....[65]....
        /*0524*/ 	.word	0x0000d8e0
        /*0528*/ 	.word	0x00000004
        /*052c*/ 	.word	0x00030060
        /*0530*/ 	.short	0x010a
        /*0532*/ 	.byte	0x3f
	.zero		1


	//   ....[66]....
        /*0534*/ 	.word	0x0000d930
        /*0538*/ 	.word	0x00000003
        /*053c*/ 	.word	0x00030028
        /*0540*/ 	.short	0x010a
        /*0542*/ 	.byte	0x3f
	.zero		1


	//   ....[67]....
        /*0544*/ 	.word	0x0000d980
        /*0548*/ 	.word	0x00000007
        /*054c*/ 	.word	0x00030028
        /*0550*/ 	.short	0x010a
        /*0552*/ 	.byte	0x3f
	.zero		1


	//   ....[68]....
        /*0554*/ 	.word	0x0000d9d0
        /*0558*/ 	.word	0x00000004
        /*055c*/ 	.word	0x00030028
        /*0560*/ 	.short	0x010a
        /*0562*/ 	.byte	0x3f
	.zero		1


	//----- nvinfo : EIATTR_NUM_MBARRIERS
	.align		4
.L_38:
        /*0564*/ 	.byte	0x03, 0x38
        /*0566*/ 	.short	0x001e


	//----- nvinfo : EIATTR_EXIT_INSTR_OFFSETS
	.align		4
        /*0568*/ 	.byte	0x04, 0x1c
        /*056a*/ 	.short	(.L_40 - .L_39)


	//   ....[0]....
.L_39:
        /*056c*/ 	.word	0x000009f0


	//   ....[1]....
        /*0570*/ 	.word	0x0000c1d0


	//   ....[2]....
        /*0574*/ 	.word	0x0000c210


	//   ....[3]....
        /*0578*/ 	.word	0x0000ce40


	//   ....[4]....
        /*057c*/ 	.word	0x0000d4d0


	//----- nvinfo : EIATTR_MAX_THREADS
	.align		4
.L_40:
        /*0580*/ 	.byte	0x04, 0x05
        /*0582*/ 	.short	(.L_42 - .L_41)
.L_41:
        /*0584*/ 	.word	0x00000180
        /*0588*/ 	.word	0x00000001
        /*058c*/ 	.word	0x00000001


	//----- nvinfo : EIATTR_CRS_STACK_SIZE
	.align		4
.L_42:
        /*0590*/ 	.byte	0x04, 0x1e
        /*0592*/ 	.short	(.L_44 - .L_43)
.L_43:
        /*0594*/ 	.word	0x00000000


	//----- nvinfo : EIATTR_CBANK_PARAM_SIZE
	.align		4
.L_44:
        /*0598*/ 	.byte	0x03, 0x19
        /*059a*/ 	.short	0x0870


	//----- nvinfo : EIATTR_PARAM_CBANK
	.align		4
        /*059c*/ 	.byte	0x04, 0x0a
        /*059e*/ 	.short	(.L_46 - .L_45)
	.align		4
.L_45:
        /*05a0*/ 	.word	index@(.nv.constant0._ZN7cutlass13device_kernelINS_4fmha6kernel28FmhaKernelTmaWarpSpecializedINS1_10collective30FmhaMainloopTmaWarpSpecializedINS_10bfloat16_tEffN4cute5tupleIJNS7_1CILi128EEESA_SA_EEENS8_IJiNS9_ILi1EEENS8_IJiiEEEEEESE_SE_NS4_12CausalFusionEJEEENS4_15FmhaFwdEpilogueIS6_fNS8_IJNS9_ILi64EEESA_SA_EEEEENS2_23IndividualTileSchedulerEJEEEEEvNT_6ParamsE)
        /*05a4*/ 	.short	0x0210
        /*05a6*/ 	.short	0x0870


	//----- nvinfo : EIATTR_SW_WAR
	.align		4
.L_46:
        /*05a8*/ 	.byte	0x04, 0x36
        /*05aa*/ 	.short	(.L_48 - .L_47)
.L_47:
        /*05ac*/ 	.word	0x00000008
.L_48:


//--------------------- .nv.callgraph             --------------------------
	.section	.nv.callgraph,"",@"SHT_CUDA_CALLGRAPH"
	.align	4
	.sectionentsize	8
	.align		4
        /*0000*/ 	.word	0x00000000
	.align		4
        /*0004*/ 	.word	0xffffffff
	.align		4
        /*0008*/ 	.word	index@(_ZN7cutlass13device_kernelINS_4fmha6kernel28FmhaKernelTmaWarpSpecializedINS1_10collective30FmhaMainloopTmaWarpSpecializedINS_10bfloat16_tEffN4cute5tupleIJNS7_1CILi128EEESA_SA_EEENS8_IJiNS9_ILi1EEENS8_IJiiEEEEEESE_SE_NS4_12CausalFusionEJEEENS4_15FmhaFwdEpilogueIS6_fNS8_IJNS9_ILi64EEESA_SA_EEEEENS2_23IndividualTileSchedulerEJEEEEEvNT_6ParamsE)
	.align		4
        /*000c*/ 	.word	index@(__assertfail)
	.align		4
        /*0010*/ 	.word	0x00000000
	.align		4
        /*0014*/ 	.word	0xfffffffe
	.align		4
        /*0018*/ 	.word	0x00000000
	.align		4
        /*001c*/ 	.word	0xfffffffd
	.align		4
        /*0020*/ 	.word	0x00000000
	.align		4
        /*0024*/ 	.word	0xfffffffc


//--------------------- .nv.constant4             --------------------------
	.section	.nv.constant4,"a",@progbits
	.align	8
	.align		8
.nv.constant4:
        /*0000*/ 	.dword	__assertfail
	.align		8
        /*0008*/ 	.dword	__unnamed_1
	.align		8
        /*0010*/ 	.dword	__unnamed_2
	.align		8
        /*0018*/ 	.dword	_ZN39_INTERNAL_c6f96dff_4_k_cu_1292b496_28274cuda3std3__45__cpo5beginE
	.align		8
        /*0020*/ 	.dword	_ZN39_INTERNAL_c6f96dff_4_k_cu_1292b496_28274cuda3std3__45__cpo3endE
	.align		8
        /*0028*/ 	.dword	_ZN39_INTERNAL_c6f96dff_4_k_cu_1292b496_28274cuda3std3__45__cpo6cbeginE
	.align		8
        /*0030*/ 	.dword	_ZN39_INTERNAL_c6f96dff_4_k_cu_1292b496_28274cuda3std3__45__cpo4cendE
	.align		8
        /*0038*/ 	.dword	_ZN39_INTERNAL_c6f96dff_4_k_cu_1292b496_28274cuda3std3__441_GLOBAL__N__c6f96dff_4_k_cu_1292b496_28276ignoreE
	.align		8
        /*0040*/ 	.dword	_ZN39_INTERNAL_c6f96dff_4_k_cu_1292b496_28274cuda3std3__419piecewise_constructE
	.align		8
        /*0048*/ 	.dword	_ZN39_INTERNAL_c6f96dff_4_k_cu_1292b496_28274cuda3std3__48in_placeE
	.align		8
        /*0050*/ 	.dword	_ZN39_INTERNAL_c6f96dff_4_k_cu_1292b496_28274cuda3std6ranges3__45__cpo4swapE
	.align		8
        /*0058*/ 	.dword	_ZN39_INTERNAL_c6f96dff_4_k_cu_1292b496_28274cuda3std6ranges3__45__cpo9iter_moveE
	.align		8
        /*0060*/ 	.dword	_ZN39_INTERNAL_c6f96dff_4_k_cu_1292b496_28274cute7productE
	.align		8
        /*0068*/ 	.dword	_ZN39_INTERNAL_c6f96dff_4_k_cu_1292b496_28274cute1_E
	.align		8
        /*0070*/ 	.dword	$str$24
	.align		8
        /*0078*/ 	.dword	$str$25


//--------------------- .text._ZN7cutlass13device_kernelINS_4fmha6kernel28FmhaKernelTmaWarpSpecializedINS1_10collective30FmhaMainloopTmaWarpSpecializedINS_10bfloat16_tEffN4cute5tupleIJNS7_1CILi128EEESA_SA_EEENS8_IJiNS9_ILi1EEENS8_IJiiEEEEEESE_SE_NS4_12CausalFusionEJEEENS4_15FmhaFwdEpilogueIS6_fNS8_IJNS9_ILi64EEESA_SA_EEEEENS2_23IndividualTileSchedulerEJEEEEEvNT_6ParamsE --------------------------
	.section	.text._ZN7cutlass13device_kernelINS_4fmha6kernel28FmhaKernelTmaWarpSpecializedINS1_10collective30FmhaMainloopTmaWarpSpecializedINS_10bfloat16_tEffN4cute5tupleIJNS7_1CILi128EEESA_SA_EEENS8_IJiNS9_ILi1EEENS8_IJiiEEEEEESE_SE_NS4_12CausalFusionEJEEENS4_15FmhaFwdEpilogueIS6_fNS8_IJNS9_ILi64EEESA_SA_EEEEENS2_23IndividualTileSchedulerEJEEEEEvNT_6ParamsE,"ax",@progbits
	.align	128
.text._ZN7cutlass13device_kernelINS_4fmha6kernel28FmhaKernelTmaWarpSpecializedINS1_10collective30FmhaMainloopTmaWarpSpecializedINS_10bfloat16_tEffN4cute5tupleIJNS7_1CILi128EEESA_SA_EEENS8_IJiNS9_ILi1EEENS8_IJiiEEEEEESE_SE_NS4_12CausalFusionEJEEENS4_15FmhaFwdEpilogueIS6_fNS8_IJNS9_ILi64EEESA_SA_EEEEENS2_23IndividualTileSchedulerEJEEEEEvNT_6ParamsE:
        .type           _ZN7cutlass13device_kernelINS_4fmha6kernel28FmhaKernelTmaWarpSpecializedINS1_10collective30FmhaMainloopTmaWarpSpecializedINS_10bfloat16_tEffN4cute5tupleIJNS7_1CILi128EEESA_SA_EEENS8_IJiNS9_ILi1EEENS8_IJiiEEEEEESE_SE_NS4_12CausalFusionEJEEENS4_15FmhaFwdEpilogueIS6_fNS8_IJNS9_ILi64EEESA_SA_EEEEENS2_23IndividualTileSchedulerEJEEEEEvNT_6ParamsE,@function
        .size           _ZN7cutlass13device_kernelINS_4fmha6kernel28FmhaKernelTmaWarpSpecializedINS1_10collective30FmhaMainloopTmaWarpSpecializedINS_10bfloat16_tEffN4cute5tupleIJNS7_1CILi128EEESA_SA_EEENS8_IJiNS9_ILi1EEENS8_IJiiEEEEEESE_SE_NS4_12CausalFusionEJEEENS4_15FmhaFwdEpilogueIS6_fNS8_IJNS9_ILi64EEESA_SA_EEEEENS2_23IndividualTileSchedulerEJEEEEEvNT_6ParamsE,(.L_x_123 - _ZN7cutlass13device_kernelINS_4fmha6kernel28FmhaKernelTmaWarpSpecializedINS1_10collective30FmhaMainloopTmaWarpSpecializedINS_10bfloat16_tEffN4cute5tupleIJNS7_1CILi128EEESA_SA_EEENS8_IJiNS9_ILi1EEENS8_IJiiEEEEEESE_SE_NS4_12CausalFusionEJEEENS4_15FmhaFwdEpilogueIS6_fNS8_IJNS9_ILi64EEESA_SA_EEEEENS2_23IndividualTileSchedulerEJEEEEEvNT_6ParamsE)
        .other          _ZN7cutlass13device_kernelINS_4fmha6kernel28FmhaKernelTmaWarpSpecializedINS1_10collective30FmhaMainloopTmaWarpSpecializedINS_10bfloat16_tEffN4cute5tupleIJNS7_1CILi128EEESA_SA_EEENS8_IJiNS9_ILi1EEENS8_IJiiEEEEEESE_SE_NS4_12CausalFusionEJEEENS4_15FmhaFwdEpilogueIS6_fNS8_IJNS9_ILi64EEESA_SA_EEEEENS2_23IndividualTileSchedulerEJEEEEEvNT_6ParamsE,@"STO_CUDA_ENTRY STV_DEFAULT"
_ZN7cutlass13device_kernelINS_4fmha6kernel28FmhaKernelTmaWarpSpecializedINS1_10collective30FmhaMainloopTmaWarpSpecializedINS_10bfloat16_tEffN4cute5tupleIJNS7_1CILi128EEESA_SA_EEENS8_IJiNS9_ILi1EEENS8_IJiiEEEEEESE_SE_NS4_12CausalFusionEJEEENS4_15FmhaFwdEpilogueIS6_fNS8_IJNS9_ILi64EEESA_SA_EEEEENS2_23IndividualTileSchedulerEJEEEEEvNT_6ParamsE:
[----:B------:R-:W1:Y:S01]  /*0000*/  LDC R1, c[0x0][0x28] ;  /* 0x00000a00ff017b82 */ /* 0x000e620000000800 */
[----:B------:R-:W2:Y:S01]  /*0010*/  S2R R0, SR_TID.X ;  /* 0x0000000000007919 */ /* 0x000ea20000002100 */
[----:B------:R-:W-:Y:S01]  /*0020*/  ELECT P1, URZ, PT ;  /* 0x00000000003f782f */ /* 0x000fe20003820000 */
[----:B------:R-:W-:Y:S01]  /*0030*/  BSSY B0, `(.L_x_0) ;  /* 0x0000017000007945 */ /* 0x000fe20003800000 */
[----:B--2---:R-:W-:-:S05]  /*0040*/  SHF.R.U32.HI R2, RZ, 0x5, R0 ;  /* 0x00000005ff027819 */ /* 0x004fca0000011600 */
[----:B------:R-:W2:Y:S02]  /*0050*/  SHFL.IDX PT, R3, R2, RZ, 0x1f ;  /* 0x00001fff02037589 */ /* 0x000ea400000e0000 */
[----:B--2---:R-:W-:Y:S02]  /*0060*/  R2UR UR4, R3 ;  /* 0x00000000030472ca */ /* 0x004fe400000e0000 */
[----:B------:R-:W-:-:S06]  /*0070*/  SHF.R.U32.HI R3, RZ, 0x7, R0 ;  /* 0x00000007ff037819 */ /* 0x000fcc0000011600 */
[----:B------:R-:W2:Y:S05]  /*0080*/  SHFL.IDX PT, R3, R3, RZ, 0x1f ;  /* 0x00001fff03037589 */ /* 0x000eaa00000e0000 */
[----:B------:R-:W-:Y:S02]  /*0090*/  USHF.R.S32.HI UR5, URZ, 0x1f, UR4 ;  /* 0x0000001f3f057899 */ /* 0x000fe40008011404 */
[----:B------:R-:W-:Y:S02]  /*00a0*/  ISETP.NE.OR P0, PT, RZ, UR4, !P1 ;  /* 0x00000004ff007c0c */ /* 0x000fe4000cf05670 */
[----:B------:R-:W-:-:S04]  /*00b0*/  ULEA.HI UR5, UR5, UR4, URZ, 0x2 ;  /* 0x0000000405057291 */ /* 0x000fc8000f8f103f */
[----:B------:R-:W-:-:S04]  /*00c0*/  ULOP3.LUT UR5, UR5, 0xfffffffc, URZ, 0xc0, !UPT ;  /* 0xfffffffc05057892 */ /* 0x000fc8000f8ec03f */
[----:B------:R-:W-:-:S03]  /*00d0*/  UIADD3 UR4, UR4, -UR5, URZ ;  /* 0x8000000504047290 */ /* 0x000fc6000fffe03f */
[----:B-1----:R-:W-:Y:S09]  /*00e0*/  @P0 BRA `(.L_x_1) ;  /* 0x00000000002c0947 */ /* 0x002ff20003800000 */
[----:B------:R-:W-:Y:S02]  /*00f0*/  ULDC.64 UR6, c[0x0][0x198] ;  /* 0x0000660000067ab9 */ /* 0x000fe40000000a00 */
[----:B------:R-:W-:Y:S02]  /*0100*/  UIADD3 UR8, UP0, UR6, 0xf0, URZ ;  /* 0x000000f006087890 */ /* 0x000fe4000ff1e03f */
[----:B------:R-:W-:Y:S02]  /*0110*/  UIADD3 UR10, UP1, UR6, 0x1f0, URZ ;  /* 0x000001f0060a7890 */ /* 0x000fe4000ff3e03f */
[----:B------:R-:W-:Y:S02]  /*0120*/  UIADD3 UR6, UP2, UR6, 0x2f0, URZ ;  /* 0x000002f006067890 */ /* 0x000fe4000ff5e03f */
[----:B------:R-:W-:Y:S02]  /*0130*/  UIADD3.X UR9, URZ, UR7, URZ, UP0, !UPT ;  /* 0x000000073f097290 */ /* 0x000fe400087fe43f */
[----:B------:R-:W-:-:S02]  /*0140*/  UIADD3.X UR11, URZ, UR7, URZ, UP1, !UPT ;  /* 0x000000073f0b7290 */ /* 0x000fc40008ffe43f */
[----:B------:R-:W-:-:S05]  /*0150*/  UIADD3.X UR7, URZ, UR7, URZ, UP2, !UPT ;  /* 0x000000073f077290 */ /* 0x000fca00097fe43f */
[----:B------:R1:W-:Y:S02]  /*0160*/  UTMACCTL.PF [UR8] ;  /* 0x00000000080079b9 */ /* 0x0003e40008040000 */
[----:B------:R1:W-:Y:S02]  /*0170*/  UTMACCTL.PF [UR10] ;  /* 0x000000000a0079b9 */ /* 0x0003e40008040000 */
[----:B------:R1:W-:Y:S02]  /*0180*/  UTMACCTL.PF [UR6] ;  /* 0x00000000060079b9 */ /* 0x0003e40008040000 */
[----:B-1----:R-:W-:Y:S01]  /*0190*/  NOP ;  /* 0x0000000000007918 */ /* 0x002fe20000000000 */
.L_x_1:
[----:B------:R-:W-:Y:S05]  /*01a0*/  BSYNC B0 ;  /* 0x0000000000007941 */ /* 0x000fea0003800000 */
.L_x_0:
[----:B------:R-:W1:Y:S01]  /*01b0*/  SHFL.IDX PT, R4, R2, RZ, 0x1f ;  /* 0x00001fff02047589 */ /* 0x000e6200000e0000 */
[----:B--2---:R-:W-:Y:S01]  /*01c0*/  R2UR UR36, R3 ;  /* 0x00000000032472ca */ /* 0x004fe200000e0000 */
[----:B------:R-:W-:-:S12]  /*01d0*/  UISETP.NE.AND UP0, UPT, UR4, 0x1, UPT ;  /* 0x000000010400788c */ /* 0x000fd8000bf05270 */
[----:B------:R-:W-:Y:S02]  /*01e0*/  UIADD3 UR7, UR36, -0x1, URZ ;  /* 0xffffffff24077890 */ /* 0x000fe4000fffe03f */
[----:B------:R-:W-:Y:S02]  /*01f0*/  UISETP.EQ.AND UP0, UPT, UR36, URZ, !UP0 ;  /* 0x0000003f2400728c */ /* 0x000fe4000c702270 */
[----:B------:R-:W-:Y:S02]  /*0200*/  UISETP.GE.U32.AND UP1, UPT, UR7, 0x4, UPT ;  /* 0x000000040700788c */ /* 0x000fe4000bf26070 */
[----:B------:R-:W-:Y:S01]  /*0210*/  USEL UR5, URZ, 0x1, !UP0 ;  /* 0x000000013f057887 */ /* 0x000fe2000c000000 */
[----:B-1----:R-:W-:-:S03]  /*0220*/  ISETP.NE.AND P0, PT, R4, RZ, PT ;  /* 0x000000ff0400720c */ /* 0x002fc60003f05270 */
[----:B------:R-:W-:-:S10]  /*0230*/  USEL UR5, UR5, 0x2, UP1 ;  /* 0x0000000205057887 */ /* 0x000fd40008800000 */
[----:B------:R-:W-:Y:S05]  /*0240*/  @P0 BRA `(.L_x_2) ;  /* 0x0000000000480947 */ /* 0x000fea0003800000 */
[----:B------:R-:W1:Y:S01]  /*0250*/  S2UR UR8, SR_CgaCtaId ;  /* 0x00000000000879c3 */ /* 0x000e620000008800 */
[----:B------:R-:W-:Y:S01]  /*0260*/  UMOV UR6, 0x400 ;  /* 0x0000040000067882 */ /* 0x000fe20000000000 */
[----:B------:R-:W-:Y:S01]  /*0270*/  UMOV UR9, 0x1 ;  /* 0x0000000100097882 */ /* 0x000fe20000000000 */
[----:B------:R-:W-:Y:S01]  /*0280*/  UMOV UR10, 0x80 ;  /* 0x00000080000a7882 */ /* 0x000fe20000000000 */
[----:B------:R-:W-:Y:S01]  /*0290*/  ELECT P0, URZ, PT ;  /* 0x00000000003f782f */ /* 0x000fe20003800000 */
[----:B------:R-:W-:-:S04]  /*02a0*/  UIADD3 UR10, -UR10, 0x100000, URZ ;  /* 0x001000000a0a7890 */ /* 0x000fc8000fffe13f */
[----:B------:R-:W-:Y:S02]  /*02b0*/  USHF.L.U32 UR11, UR10, 0xb, URZ ;  /* 0x0000000b0a0b7899 */ /* 0x000fe4000800063f */
[----:B------:R-:W-:Y:S02]  /*02c0*/  USHF.L.U32 UR10, UR10, 0x1, URZ ;  /* 0x000000010a0a7899 */ /* 0x000fe4000800063f */
[----:B-1----:R-:W-:Y:S02]  /*02d0*/  ULEA UR6, UR8, UR6, 0x18 ;  /* 0x0000000608067291 */ /* 0x002fe4000f8ec03f */
[----:B------:R-:W-:-:S04]  /*02e0*/  UIADD3 UR8, -UR9, 0x100000, URZ ;  /* 0x0010000009087890 */ /* 0x000fc8000fffe13f */
[----:B------:R-:W-:Y:S02]  /*02f0*/  USHF.L.U32 UR9, UR8, 0xb, URZ ;  /* 0x0000000b08097899 */ /* 0x000fe4000800063f */
[----:B------:R-:W-:Y:S01]  /*0300*/  USHF.L.U32 UR8, UR8, 0x1, URZ ;  /* 0x0000000108087899 */ /* 0x000fe2000800063f */
[----:B------:R-:W1:Y:S11]  /*0310*/  FENCE.VIEW.ASYNC.S ;  /* 0x00000000000073c6 */ /* 0x000e760000000000 */
[----:B-1----:R1:W2:Y:S01]  /*0320*/  SYNCS.EXCH.64 URZ, [UR6+0x30050], UR8 ;  /* 0x03005008063f75b2 */ /* 0x0022a20008000100 */
[----:B------:R1:W3:Y:S01]  /*0330*/  SYNCS.EXCH.64 URZ, [UR6+0x30060], UR10 ;  /* 0x0300600a063f75b2 */ /* 0x0002e20008000100 */
[----:B------:R1:W4:Y:S01]  /*0340*/  SYNCS.EXCH.64 URZ, [UR6+0x30058], UR8 ;  /* 0x03005808063f75b2 */ /* 0x0003220008000100 */
[----:B------:R1:W1:Y:S01]  /*0350*/  SYNCS.EXCH.64 URZ, [UR6+0x30068], UR10 ;  /* 0x0300680a063f75b2 */ /* 0x0002620008000100 */
[----:B------:R-:W-:Y:S01]  /*0360*/  NOP ;  /* 0x0000000000007918 */ /* 0x000fe20000000000 */
.L_x_2:
[----:B------:R-:W5:Y:S01]  /*0370*/  SHFL.IDX PT, R3, R2, RZ, 0x1f ;  /* 0x00001fff02037589 */ /* 0x000f6200000e0000 */
[----:B------:R-:W-:Y:S01]  /*0380*/  NOP ;  /* 0x0000000000007918 */ /* 0x000fe20000000000 */
[----:B-----5:R-:W-:-:S13]  /*0390*/  ISETP.NE.AND P0, PT, R3, RZ, PT ;  /* 0x000000ff0300720c */ /* 0x020fda0003f05270 */
[----:B------:R-:W-:Y:S05]  /*03a0*/  @P0 BRA `(.L_x_3) ;  /* 0x0000000000600947 */ /* 0x000fea0003800000 */
[----:B-1----:R-:W1:Y:S01]  /*03b0*/  S2UR UR8, SR_CgaCtaId ;  /* 0x00000000000879c3 */ /* 0x002e620000008800 */
[----:B------:R-:W-:Y:S01]  /*03c0*/  UMOV UR6, 0x400 ;  /* 0x0000040000067882 */ /* 0x000fe20000000000 */
[----:B------:R-:W-:Y:S01]  /*03d0*/  UMOV UR10, 0x1 ;  /* 0x00000001000a7882 */ /* 0x000fe20000000000 */
[----:B------:R-:W-:Y:S01]  /*03e0*/  UMOV UR9, 0x100 ;  /* 0x0000010000097882 */ /* 0x000fe20000000000 */
[----:B------:R-:W-:-:S04]  /*03f0*/  UIADD3 UR10, -UR10, 0x100000, URZ ;  /* 0x001000000a0a7890 */ /* 0x000fc8000fffe13f */
[----:B------:R-:W-:Y:S02]  /*0400*/  USHF.L.U32 UR11, UR10, 0xb, URZ ;  /* 0x0000000b0a0b7899 */ /* 0x000fe4000800063f */
[----:B------:R-:W-:Y:S01]  /*0410*/  USHF.L.U32 UR10, UR10, 0x1, URZ ;  /* 0x000000010a0a7899 */ /* 0x000fe2000800063f */
[----:B------:R-:W-:Y:S01]  /*0420*/  ELECT P0, URZ, PT ;  /* 0x00000000003f782f */ /* 0x000fe20003800000 */
[----:B-1----:R-:W-:Y:S02]  /*0430*/  ULEA UR6, UR8, UR6, 0x18 ;  /* 0x0000000608067291 */ /* 0x002fe4000f8ec03f */
[----:B------:R-:W-:-:S04]  /*0440*/  UIADD3 UR8, -UR9, 0x100000, URZ ;  /* 0x0010000009087890 */ /* 0x000fc8000fffe13f */
[----:B------:R-:W-:Y:S02]  /*0450*/  USHF.L.U32 UR9, UR8, 0xb, URZ ;  /* 0x0000000b08097899 */ /* 0x000fe4000800063f */
[----:B------:R-:W-:Y:S01]  /*0460*/  USHF.L.U32 UR8, UR8, 0x1, URZ ;  /* 0x0000000108087899 */ /* 0x000fe2000800063f */
[----:B------:R-:W1:Y:S03]  /*0470*/  FENCE.VIEW.ASYNC.S ;  /* 0x00000000000073c6 */ /* 0x000e660000000000 */
[----:B-1----:R1:W1:Y:S08]  /*0480*/  SYNCS.EXCH.64 URZ, [UR6+0x30000], UR10 ;  /* 0x0300000a063f75b2 */ /* 0x0022700008000100 */
[----:B------:R1:W1:Y:S01]  /*0490*/  SYNCS.EXCH.64 URZ, [UR6+0x30028], UR8 ;  /* 0x03002808063f75b2 */ /* 0x0002620008000100 */
        /* <DEDUP_REMOVED lines=8> */
[----:B------:R-:W-:Y:S01]  /*0520*/  NOP ;  /* 0x0000000000007918 */ /* 0x000fe20000000000 */
.L_x_3:
        /* <DEDUP_REMOVED lines=21> */
[----:B------:R-:W-:Y:S01]  /*0680*/  NOP ;  /* 0x0000000000007918 */ /* 0x000fe20000000000 */
.L_x_4:
[----:B------:R-:W5:Y:S01]  /*0690*/  SHFL.IDX PT, R3, R2, RZ, 0x1f ;  /* 0x00001fff02037589 */ /* 0x000f6200000e0000 */
[----:B------:R-:W-:Y:S01]  /*06a0*/  ELECT P0, URZ, PT ;  /* 0x00000000003f782f */ /* 0x000fe20003800000 */
[----:B------:R-:W-:Y:S01]  /*06b0*/  NOP ;  /* 0x0000000000007918 */ /* 0x000fe20000000000 */
[----:B-1----:R-:W-:Y:S02]  /*06c0*/  UMOV UR8, 0x80 ;  /* 0x0000008000087882 */ /* 0x002fe40000000000 */
[C---:B-----5:R-:W-:Y:S02]  /*06d0*/  ISETP.NE.OR P0, PT, R3.reuse, RZ, !P0 ;  /* 0x000000ff0300720c */ /* 0x060fe40004705670 */
[----:B------:R-:W-:-:S11]  /*06e0*/  ISETP.NE.AND P2, PT, R3, RZ, PT ;  /* 0x000000ff0300720c */ /* 0x000fd60003f45270 */
[----:B------:R-:W-:Y:S01]  /*06f0*/  VOTEU.ALL UP0, P0 ;  /* 0x00000000003f7886 */ /* 0x000fe20000000000 */
[----:B------:R-:W-:Y:S01]  /*0700*/  VOTEU.ALL UP2, P0 ;  /* 0x00000000003f7886 */ /* 0x000fe20000040000 */
[----:B------:R-:W-:Y:S01]  /*0710*/  VOTEU.ALL UP3, P0 ;  /* 0x00000000003f7886 */ /* 0x000fe20000060000 */
[----:B------:R-:W-:Y:S02]  /*0720*/  VOTEU.ALL UP4, P0 ;  /* 0x00000000003f7886 */ /* 0x000fe40000080000 */
[----:B------:R-:W1:Y:S01]  /*0730*/  @!UP0 S2UR UR10, SR_CgaCtaId ;  /* 0x00000000000a89c3 */ /* 0x000e620000008800 */
[----:B------:R-:W-:Y:S01]  /*0740*/  @!UP0 UMOV UR6, 0x400 ;  /* 0x0000040000068882 */ /* 0x000fe20000000000 */
[----:B------:R-:W-:-:S04]  /*0750*/  @!UP0 UIADD3 UR8, -UR8, 0x100000, URZ ;  /* 0x0010000008088890 */ /* 0x000fc8000fffe13f */
[----:B------:R-:W-:Y:S02]  /*0760*/  @!UP0 USHF.L.U32 UR9, UR8, 0xb, URZ ;  /* 0x0000000b08098899 */ /* 0x000fe4000800063f */
[----:B------:R-:W-:Y:S02]  /*0770*/  @!UP0 USHF.L.U32 UR8, UR8, 0x1, URZ ;  /* 0x0000000108088899 */ /* 0x000fe4000800063f */
[----:B-1----:R-:W-:Y:S01]  /*0780*/  @!UP0 ULEA UR6, UR10, UR6, 0x18 ;  /* 0x000000060a068291 */ /* 0x002fe2000f8ec03f */
[----:B------:R-:W-:Y:S01]  /*0790*/  VOTEU.ALL UP0, P0 ;  /* 0x00000000003f7886 */ /* 0x000fe20000000000 */
[----:B------:R-:W1:Y:S10]  /*07a0*/  FENCE.VIEW.ASYNC.S ;  /* 0x00000000000073c6 */ /* 0x000e740000000000 */
[----:B-1----:R1:W1:Y:S01]  /*07b0*/  @!UP0 SYNCS.EXCH.64 URZ, [UR6+0x30090], UR8 ;  /* 0x03009008063f85b2 */ /* 0x0022620008000100 */
[----:B------:R1:W1:Y:S01]  /*07c0*/  @!UP2 SYNCS.EXCH.64 URZ, [UR6+0x30098], UR8 ;  /* 0x03009808063fa5b2 */ /* 0x0002620008000100 */
[----:B------:R1:W1:Y:S01]  /*07d0*/  @!UP3 SYNCS.EXCH.64 URZ, [UR6+0x300a0], UR8 ;  /* 0x0300a008063fb5b2 */ /* 0x0002620008000100 */
[----:B------:R1:W1:Y:S01]  /*07e0*/  @!UP4 SYNCS.EXCH.64 URZ, [UR6+0x300a8], UR8 ;  /* 0x0300a808063fc5b2 */ /* 0x0002620008000100 */
[----:B------:R-:W-:Y:S01]  /*07f0*/  NOP ;  /* 0x0000000000007918 */ /* 0x000fe20000000000 */
[----:B------:R-:W-:Y:S05]  /*0800*/  @P2 BRA `(.L_x_5) ;  /* 0x0000000000582947 */ /* 0x000fea0003800000 */
[----:B-1----:R-:W1:Y:S01]  /*0810*/  S2UR UR8, SR_CgaCtaId ;  /* 0x00000000000879c3 */ /* 0x002e620000008800 */
        /* <DEDUP_REMOVED lines=12> */
[----:B-1----:R1:W1:Y:S01]  /*08e0*/  SYNCS.EXCH.64 URZ, [UR6+0x300c0], UR8 ;  /* 0x0300c008063f75b2 */ /* 0x0022620008000100 */
        /* <DEDUP_REMOVED lines=8> */
.L_x_5:
[----:B------:R-:W-:Y:S01]  /*0970*/  ISETP.NE.AND P0, PT, RZ, UR36, PT ;  /* 0x00000024ff007c0c */ /* 0x000fe2000bf05270 */
[----:B------:R-:W-:Y:S01]  /*0980*/  NOP ;  /* 0x0000000000007918 */ /* 0x000fe20000000000 */
[----:B------:R-:W-:Y:S01]  /*0990*/  MOV R2, UR4 ;  /* 0x0000000400027c02 */ /* 0x000fe20008000f00 */
[----:B-1234-:R-:W-:Y:S03]  /*09a0*/  BAR.SYNC.DEFER_BLOCKING 0x0 ;  /* 0x0000000000007b1d */ /* 0x01efe60000010000 */
[----:B------:R-:W-:-:S07]  /*09b0*/  ISETP.EQ.AND P2, PT, R2, 0x1, P1 ;  /* 0x000000010200780c */ /* 0x000fce0000f42270 */
[----:B------:R-:W-:Y:S06]  /*09c0*/  @!P0 BRA `(.L_x_6) ;  /* 0x000000b800048947 */ /* 0x000fec0003800000 */
[----:B------:R-:W-:-:S06]  /*09d0*/  UISETP.GT.U32.AND UP0, UPT, UR7, 0x3, UPT ;  /* 0x000000030700788c */ /* 0x000fcc000bf04070 */
[----:B------:R-:W-:-:S13]  /*09e0*/  PLOP3.LUT P0, PT, PT, PT, UP0, 0x80, 0x0 ;  /* 0x000000000000781c */ /* 0x000fda0003f0f008 */
[----:B------:R-:W-:Y:S05]  /*09f0*/  @P0 EXIT ;  /* 0x000000000000094d */ /* 0x000fea0003800000 */
.L_x_7:
[----:B------:R-:W-:-:S08]  /*0a00*/  NOP ;  /* 0x0000000000007918 */ /* 0x000fd00000000000 */
[----:B------:R-:W1:Y:S02]  /*0a10*/  USETMAXREG.TRY_ALLOC.CTAPOOL UP0, 0xf0 ;  /* 0x000000f0000079c8 */ /* 0x000e640008000600 */
[----:B-1----:R-:W-:-:S13]  /*0a20*/  PLOP3.LUT P0, PT, PT, PT, UP0, 0x80, 0x0 ;  /* 0x000000000000781c */ /* 0x002fda0003f0f008 */
[----:B------:R-:W-:Y:S05]  /*0a30*/  @!P0 BRA `(.L_x_7) ;  /* 0xfffffffc00f08947 */ /* 0x000fea000383ffff */
[----:B------:R-:W-:Y:S01]  /*0a40*/  UISETP.NE.AND UP0, UPT, UR36, 0x1, UPT ;  /* 0x000000012400788c */ /* 0x000fe2000bf05270 */
[----:B------:R-:W1:Y:S01]  /*0a50*/  S2UR UR8, SR_CTAID.X ;  /* 0x00000000000879c3 */ /* 0x000e620000002500 */
[----:B------:R-:W-:Y:S01]  /*0a60*/  UMOV UR4, URZ ;  /* 0x0000003f00047c82 */ /* 0x000fe20008000000 */
[----:B------:R-:W-:-:S03]  /*0a70*/  UMOV UR6, URZ ;  /* 0x0000003f00067c82 */ /* 0x000fc60008000000 */
[----:B------:R-:W-:-:S13]  /*0a80*/  PLOP3.LUT P0, PT, PT, PT, UP0, 0x80, 0x0 ;  /* 0x000000000000781c */ /* 0x000fda0003f0f008 */
[----:B------:R-:W-:Y:S05]  /*0a90*/  @!P0 BRA `(.L_x_8) ;  /* 0x00000000003c8947 */ /* 0x000fea0003800000 */
[----:B------:R-:W-:Y:S01]  /*0aa0*/  UISETP.NE.AND UP0, UPT, UR36, 0x2, UPT ;  /* 0x000000022400788c */ /* 0x000fe2000bf05270 */
[----:B------:R-:W-:-:S05]  /*0ab0*/  UMOV UR6, 0x1 ;  /* 0x0000000100067882 */ /* 0x000fca0000000000 */
[----:B------:R-:W-:-:S13]  /*0ac0*/  PLOP3.LUT P1, PT, PT, PT, UP0, 0x80, 0x0 ;  /* 0x000000000000781c */ /* 0x000fda0003f2f008 */
[----:B------:R-:W-:Y:S05]  /*0ad0*/  @!P1 BRA `(.L_x_8) ;  /* 0x00000000002c9947 */ /* 0x000fea0003800000 */
[----:B------:R-:W-:-:S06]  /*0ae0*/  UISETP.NE.AND UP0, UPT, UR36, 0x3, UPT ;  /* 0x000000032400788c */ /* 0x000fcc000bf05270 */
[----:B------:R-:W-:-:S13]  /*0af0*/  PLOP3.LUT P1, PT, PT, PT, UP0, 0x80, 0x0 ;  /* 0x000000000000781c */ /* 0x000fda0003f2f008 */
[----:B------:R-:W-:Y:S05]  /*0b00*/  @!P1 BRA `(.L_x_9) ;  /* 0x0000000000189947 */ /* 0x000fea0003800000 */
[----:B------:R-:W-:-:S11]  /*0b10*/  UISETP.NE.AND UP0, UPT, UR36, 0x4, UPT ;  /* 0x000000042400788c */ /* 0x000fd6000bf05270 */
[----:B------:R-:W-:Y:S01]  /*0b20*/  @!UP0 UMOV UR4, 0x1 ;  /* 0x0000000100048882 */ /* 0x000fe20000000000 */
[----:B------:R-:W-:Y:S01]  /*0b30*/  @!UP0 UMOV UR6, 0x1 ;  /* 0x0000000100068882 */ /* 0x000fe20000000000 */
[----:B------:R-:W-:Y:S01]  /*0b40*/  @UP0 UMOV UR4, URZ ;  /* 0x0000003f00040c82 */ /* 0x000fe20008000000 */
[----:B------:R-:W-:Y:S01]  /*0b50*/  @UP0 UMOV UR6, URZ ;  /* 0x0000003f00060c82 */ /* 0x000fe20008000000 */
[----:B------:R-:W-:Y:S05]  /*0b60*/  BRA `(.L_x_8) ;  /* 0x0000000000087947 */ /* 0x000fea0003800000 */
.L_x_9:
[----:B------:R-:W-:Y:S01]  /*0b70*/  UMOV UR4, 0x1 ;  /* 0x0000000100047882 */ /* 0x000fe20000000000 */
[----:B------:R-:W-:-:S05]  /*0b80*/  UMOV UR6, URZ ;  /* 0x0000003f00067c82 */ /* 0x000fca0008000000 */
.L_x_8:
[----:B------:R-:W-:Y:S05]  /*0b90*/  @!P0 BRA `(.L_x_10) ;  /* 0x0000000000408947 */ /* 0x000fea0003800000 */
[----:B------:R-:W-:-:S06]  /*0ba0*/  UISETP.NE.AND UP0, UPT, UR36, 0x2, UPT ;  /* 0x000000022400788c */ /* 0x000fcc000bf05270 */
[----:B------:R-:W-:-:S13]  /*0bb0*/  PLOP3.LUT P0, PT, PT, PT, UP0, 0x80, 0x0 ;  /* 0x000000000000781c */ /* 0x000fda0003f0f008 */
[----:B------:R-:W-:Y:S05]  /*0bc0*/  @!P0 BRA `(.L_x_11) ;  /* 0x00000000002c8947 */ /* 0x000fea0003800000 */
[----:B------:R-:W-:-:S06]  /*0bd0*/  UISETP.NE.AND UP0, UPT, UR36, 0x3, UPT ;  /* 0x000000032400788c */ /* 0x000fcc000bf05270 */
[----:B------:R-:W-:-:S13]  /*0be0*/  PLOP3.LUT P0, PT, PT, PT, UP0, 0x80, 0x0 ;  /* 0x000000000000781c */ /* 0x000fda0003f0f008 */
[----:B------:R-:W-:Y:S05]  /*0bf0*/  @!P0 BRA `(.L_x_12) ;  /* 0x0000000000188947 */ /* 0x000fea0003800000 */
[----:B------:R-:W-:Y:S01]  /*0c00*/  UISETP.NE.AND UP0, UPT, UR36, 0x4, UPT ;  /* 0x000000042400788c */ /* 0x000fe2000bf05270 */
[----:B-1----:R-:W-:-:S05]  /*0c10*/  UMOV UR37, UR8 ;  /* 0x0000000800257c82 */ /* 0x002fca0008000000 */
[----:B------:R-:W-:-:S13]  /*0c20*/  PLOP3.LUT P0, PT, PT, PT, UP0, 0x80, 0x0 ;  /* 0x000000000000781c */ /* 0x000fda0003f0f008 */
[----:B------:R-:W-:Y:S05]  /*0c30*/  @P0 BRA `(.L_x_13) ;  /* 0x00000000001c0947 */ /* 0x000fea0003800000 */
[----:B------:R-:W-:Y:S01]  /*0c40*/  ULEA UR37, UR8, 0x3, 0x1 ;  /* 0x0000000308257891 */ /* 0x000fe2000f8e083f */
[----:B------:R-:W-:Y:S11]  /*0c50*/  BRA `(.L_x_13) ;  /* 0x0000000000147947 */ /* 0x000ff60003800000 */
.L_x_12:
[----:B-1----:R-:W-:Y:S01]  /*0c60*/  ULEA UR37, UR8, 0x2, 0x1 ;  /* 0x0000000208257891 */ /* 0x002fe2000f8e083f */
[----:B------:R-:W-:Y:S11]  /*0c70*/  BRA `(.L_x_13) ;  /* 0x00000000000c7947 */ /* 0x000ff60003800000 */
.L_x_11:
[----:B-1----:R-:W-:Y:S01]  /*0c80*/  ULEA UR37, UR8, 0x1, 0x1 ;  /* 0x0000000108257891 */ /* 0x002fe2000f8e083f */
[----:B------:R-:W-:Y:S11]  /*0c90*/  BRA `(.L_x_13) ;  /* 0x0000000000047947 */ /* 0x000ff60003800000 */
.L_x_10:
[----:B-1----:R-:W-:-:S12]  /*0ca0*/  USHF.L.U32 UR37, UR8, 0x1, URZ ;  /* 0x0000000108257899 */ /* 0x002fd8000800063f */
.L_x_13:
[----:B------:R-:W1:Y:S01]  /*0cb0*/  LDC R2, c[0x0][0x28c] ;  /* 0x0000a300ff027b82 */ /* 0x000e620000000800 */
[----:B------:R-:W-:Y:S01]  /*0cc0*/  ULOP3.LUT UR9, UR5, 0x1, URZ, 0xfc, !UPT ;  /* 0x0000000105097892 */ /* 0x000fe2000f8efc3f */
[----:B------:R-:W-:Y:S01]  /*0cd0*/  SHF.R.S32.HI R3, RZ, 0x1f, R0 ;  /* 0x0000001fff037819 */ /* 0x000fe20000011400 */
[----:B------:R-:W-:Y:S02]  /*0ce0*/  ULEA UR8, UR8, 0xff, 0x7 ;  /* 0x000000ff08087891 */ /* 0x000fe4000f8e383f */
[----:B------:R-:W-:Y:S01]  /*0cf0*/  UISETP.NE.AND UP0, UPT, UR9, 0x3, UPT ;  /* 0x000000030900788c */ /* 0x000fe2000bf05270 */
[----:B------:R-:W-:Y:S01]  /*0d00*/  LEA.HI R3, R3, R0, RZ, 0x7 ;  /* 0x0000000003037211 */ /* 0x000fe200078f38ff */
[----:B------:R-:W-:-:S03]  /*0d10*/  USHF.R.U32.HI UR8, URZ, 0x7, UR8 ;  /* 0x000000073f087899 */ /* 0x000fc60008011608 */
[----:B------:R-:W-:Y:S02]  /*0d20*/  LOP3.LUT R3, R3, 0xffffff80, RZ, 0xc0, !PT ;  /* 0xffffff8003037812 */ /* 0x000fe400078ec0ff */
[----:B------:R-:W-:Y:S02]  /*0d30*/  PLOP3.LUT P0, PT, PT, PT, UP0, 0x80, 0x0 ;  /* 0x000000000000781c */ /* 0x000fe40003f0f008 */
[----:B------:R-:W-:Y:S02]  /*0d40*/  IADD3 R3, -R3, R0, RZ ;  /* 0x0000000003037210 */ /* 0x000fe40007ffe1ff */
[----:B-1----:R-:W-:-:S04]  /*0d50*/  IADD3 R2, R2, 0x7f, RZ ;  /* 0x0000007f02027810 */ /* 0x002fc80007ffe0ff */
[----:B------:R-:W-:-:S04]  /*0d60*/  SHF.R.S32.HI R5, RZ, 0x1f, R2 ;  /* 0x0000001fff057819 */ /* 0x000fc80000011402 */
[----:B------:R-:W-:-:S04]  /*0d70*/  LEA.HI R5, R5, R2, RZ, 0x7 ;  /* 0x0000000205057211 */ /* 0x000fc800078f38ff */
[----:B------:R-:W-:-:S04]  /*0d80*/  SHF.R.S32.HI R5, RZ, 0x7, R5 ;  /* 0x00000007ff057819 */ /* 0x000fc80000011405 */
[----:B------:R-:W-:Y:S01]  /*0d90*/  VIMNMX R8, R5, UR8, PT ;  /* 0x0000000805087c48 */ /* 0x000fe2000bfe0100 */
[----:B------:R-:W-:Y:S06]  /*0da0*/  @!P0 BRA `(.L_x_14) ;  /* 0x0000000000048947 */ /* 0x000fec0003800000 */
[----:B------:R-:W-:Y:S01]  /*0db0*/  BPT.TRAP 0x1 ;  /* 0x000000040000795c */ /* 0x000fe20000300000 */
.L_x_14:
[----:B------:R-:W1:Y:S01]  /*0dc0*/  S2UR UR8, SR_CgaCtaId ;  /* 0x00000000000879c3 */ /* 0x000e620000008800 */
[----:B------:R-:W-:Y:S01]  /*0dd0*/  UMOV UR38, 0x400 ;  /* 0x0000040000267882 */ /* 0x000fe20000000000 */
[----:B------:R-:W-:Y:S01]  /*0de0*/  IMAD.U32 R6, RZ, RZ, UR4 ;  /* 0x00000004ff067e24 */ /* 0x000fe2000f8e00ff */
[----:B------:R-:W-:Y:S01]  /*0df0*/  SHF.R.S32.HI R0, RZ, 0x1f, R3 ;  /* 0x0000001fff007819 */ /* 0x000fe20000011403 */
[----:B------:R-:W-:-:S03]  /*0e00*/  IMAD.U32 R7, RZ, RZ, UR37 ;  /* 0x00000025ff077e24 */ /* 0x000fc6000f8e00ff */
[----:B------:R-:W-:Y:S02]  /*0e10*/  SHF.L.U32 R6, R6, 0x1f, RZ ;  /* 0x0000001f06067819 */ /* 0x000fe400000006ff */
[CC--:B------:R-:W-:Y:S02]  /*0e20*/  LEA.HI R2, R0.reuse, R3.reuse, RZ, 0x2 ;  /* 0x0000000300027211 */ /* 0x0c0fe400078f10ff */
[----:B------:R-:W-:Y:S02]  /*0e30*/  LEA.HI R0, R0, R3, RZ, 0x5 ;  /* 0x0000000300007211 */ /* 0x000fe400078f28ff */
[--C-:B------:R-:W-:Y:S02]  /*0e40*/  SHF.R.S32.HI R4, RZ, 0x2, R2.reuse ;  /* 0x00000002ff047819 */ /* 0x100fe40000011402 */
[----:B------:R-:W-:Y:S02]  /*0e50*/  SHF.R.S32.HI R5, RZ, 0x1f, R2 ;  /* 0x0000001fff057819 */ /* 0x000fe40000011402 */
[----:B------:R-:W-:-:S02]  /*0e60*/  LOP3.LUT R2, R2, 0x7ffffffc, RZ, 0xc0, !PT ;  /* 0x7ffffffc02027812 */ /* 0x000fc400078ec0ff */
[----:B------:R-:W-:Y:S02]  /*0e70*/  LEA.HI R5, R5, R4, RZ, 0x3 ;  /* 0x0000000405057211 */ /* 0x000fe400078f18ff */
[----:B------:R-:W-:Y:S02]  /*0e80*/  SHF.R.S32.HI R0, RZ, 0x5, R0 ;  /* 0x00000005ff007819 */ /* 0x000fe40000011400 */
[----:B------:R-:W-:Y:S01]  /*0e90*/  LOP3.LUT R5, R5, 0xfffffff8, RZ, 0xc0, !PT ;  /* 0xfffffff805057812 */ /* 0x000fe200078ec0ff */
[----:B-1----:R-:W-:Y:S01]  /*0ea0*/  ULEA UR38, UR8, UR38, 0x18 ;  /* 0x0000002608267291 */ /* 0x002fe2000f8ec03f */
[----:B------:R-:W-:Y:S02]  /*0eb0*/  IADD3 R2, R3, -R2, RZ ;  /* 0x8000000203027210 */ /* 0x000fe40007ffe0ff */
[----:B------:R-:W-:Y:S01]  /*0ec0*/  IADD3 R5, R4, -R5, RZ ;  /* 0x8000000504057210 */ /* 0x000fe20007ffe0ff */
[----:B------:R-:W-:-:S03]  /*0ed0*/  ULEA UR8, UR6, UR38, 0x3 ;  /* 0x0000002606087291 */ /* 0x000fc6000f8e183f */
[----:B------:R-:W-:-:S06]  /*0ee0*/  LEA R0, R0, R5, 0x4 ;  /* 0x0000000500007211 */ /* 0x000fcc00078e20ff */
[----:B------:R-:W1:Y:S02]  /*0ef0*/  SYNCS.PHASECHK.TRANS64.TRYWAIT P1, [UR8+0x30050], R6 ;  /* 0x03005006ff0075a7 */ /* 0x000e640008020148 */
[----:B-1----:R-:W-:Y:S05]  /*0f00*/  @!P1 BRA `(.L_x_15) ;  /* 0x000000c400749947 */ /* 0x002fea0003800000 */
.L_x_105:
[----:B------:R-:W-:Y:S02]  /*0f10*/  SHF.L.U32 R5, R2, 0x1, RZ ;  /* 0x0000000102057819 */ /* 0x000fe400000006ff */
[----:B------:R-:W-:Y:S01]  /*0f20*/  LEA R0, R7, R0, 0x6 ;  /* 0x0000000007007211 */ /* 0x000fe200078e30ff */
[----:B------:R-:W-:Y:S06]  /*0f30*/  @!P0 BRA `(.L_x_16) ;  /* 0x0000000000048947 */ /* 0x000fec0003800000 */
[----:B------:R-:W-:Y:S01]  /*0f40*/  BPT.TRAP 0x1 ;  /* 0x000000040000795c */ /* 0x000fe20000300000 */
.L_x_16:
[----:B------:R-:W-:Y:S01]  /*0f50*/  SHF.L.U32 R9, RZ, 0x1f, RZ ;  /* 0x0000001fff097819 */ /* 0x000fe200000006ff */
[----:B------:R-:W-:Y:S01]  /*0f60*/  UIADD3 UR11, UR38, 0x30090, URZ ;  /* 0x00030090260b7890 */ /* 0x000fe2000fffe03f */
[----:B------:R-:W-:Y:S02]  /*0f70*/  ISETP.NE.AND P2, PT, RZ, UR7, PT ;  /* 0x00000007ff007c0c */ /* 0x000fe4000bf45270 */
[----:B------:R-:W2:Y:S02]  /*0f80*/  SYNCS.PHASECHK.TRANS64.TRYWAIT P1, [UR38+0x30000], R9 ;  /* 0x03000009ff0075a7 */ /* 0x000ea40008020166 */
[----:B--2---:R-:W-:Y:S09]  /*0f90*/  @!P1 BRA `(.L_x_17) ;  /* 0x000000c400689947 */ /* 0x004ff20003800000 */
.L_x_106:
[----:B------:R-:W-:Y:S01]  /*0fa0*/  ULEA UR4, UR36, UR11, 0x3 ;  /* 0x0000000b24047291 */ /* 0x000fe2000f8e183f */
[----:B--2---:R-:W-:-:S04]  /*0fb0*/  SEL R2, RZ, 0x1, P2 ;  /* 0x00000001ff027807 */ /* 0x004fc80001000000 */
[----:B------:R-:W-:-:S04]  /*0fc0*/  SHF.L.U32 R2, R2, 0x1f, RZ ;  /* 0x0000001f02027819 */ /* 0x000fc800000006ff */
[----:B------:R-:W2:Y:S02]  /*0fd0*/  SYNCS.PHASECHK.TRANS64.TRYWAIT P1, [UR4+-0x8], R2 ;  /* 0xfffff802ff0075a7 */ /* 0x000ea40008020144 */
[----:B--2---:R-:W-:Y:S05]  /*0fe0*/  @!P1 BRA `(.L_x_18) ;  /* 0x000000c4006c9947 */ /* 0x004fea0003800000 */
.L_x_107:
[----:B------:R-:W-:Y:S01]  /*0ff0*/  USHF.R.U32.HI UR8, URZ, 0x4, UR38 ;  /* 0x000000043f087899 */ /* 0x000fe20008011626 */
[----:B------:R-:W-:Y:S01]  /*1000*/  WARPGROUP.ARRIVE ;  /* 0x00000000000079c5 */ /* 0x000fe20000000000 */
[----:B------:R-:W-:Y:S01]  /*1010*/  UIADD3 UR9, UR38, 0x8000, URZ ;  /* 0x0000800026097890 */ /* 0x000fe2000fffe03f */
[C---:B-1----:R-:W-:Y:S01]  /*1020*/  IADD3 R3, R5.reuse, 0x8, RZ ;  /* 0x0000000805037810 */ /* 0x042fe20007ffe0ff */
[----:B------:R-:W-:Y:S01]  /*1030*/  ULOP3.LUT UR8, UR8, 0x3fff, URZ, 0xc0, !UPT ;  /* 0x00003fff08087892 */ /* 0x000fe2000f8ec03f */
[C---:B------:R-:W-:Y:S01]  /*1040*/  ISETP.GE.AND P1, PT, R0.reuse, R5, PT ;  /* 0x000000050000720c */ /* 0x040fe20003f26270 */
[----:B------:R-:W-:Y:S01]  /*1050*/  USHF.R.U32.HI UR9, URZ, 0x4, UR9 ;  /* 0x000000043f097899 */ /* 0x000fe20008011609 */
[C---:B------:R-:W-:Y:S01]  /*1060*/  ISETP.GE.AND P2, PT, R0.reuse, R3, PT ;  /* 0x000000030000720c */ /* 0x040fe20003f46270 */
[----:B------:R-:W-:Y:S01]  /*1070*/  ULOP3.LUT UR8, UR8, 0x10000, URZ, 0xfc, !UPT ;  /* 0x0001000008087892 */ /* 0x000fe2000f8efc3f */
[C---:B------:R-:W-:Y:S01]  /*1080*/  IADD3 R3, R5.reuse, 0x11, RZ ;  /* 0x0000001105037810 */ /* 0x040fe20007ffe0ff */
[----:B------:R-:W-:Y:S01]  /*1090*/  ULOP3.LUT UR10, UR9, 0x3fff, URZ, 0xc0, !UPT ;  /* 0x00003fff090a7892 */ /* 0x000fe2000f8ec03f */
[C---:B------:R-:W-:Y:S01]  /*10a0*/  VIADD R7, R5.reuse, 0x9 ;  /* 0x0000000905077836 */ /* 0x040fe20000000000 */
[----:B------:R-:W-:Y:S01]  /*10b0*/  ULEA UR8, UR6, UR8, 0xa ;  /* 0x0000000806087291 */ /* 0x000fe2000f8e503f */
[C---:B------:R-:W-:Y:S01]  /*10c0*/  ISETP.GE.AND P5, PT, R0.reuse, R3, PT ;  /* 0x000000030000720c */ /* 0x040fe20003fa6270 */
[----:B------:R-:W-:Y:S01]  /*10d0*/  ULOP3.LUT UR6, UR10, 0x10000, URZ, 0xfc, !UPT ;  /* 0x000100000a067892 */ /* 0x000fe2000f8efc3f */
[C---:B------:R-:W-:Y:S01]  /*10e0*/  IADD3 R3, R5.reuse, 0x18, RZ ;  /* 0x0000001805037810 */ /* 0x040fe20007ffe0ff */
[----:B------:R-:W-:Y:S01]  /*10f0*/  UMOV UR9, 0x40000040 ;  /* 0x4000004000097882 */ /* 0x000fe20000000000 */
[----:B------:R-:W-:Y:S01]  /*1100*/  UMOV UR15, 0x40000040 ;  /* 0x40000040000f7882 */ /* 0x000fe20000000000 */
[----:B------:R-:W-:Y:S01]  /*1110*/  UMOV UR13, UR9 ;  /* 0x00000009000d7c82 */ /* 0x000fe20008000000 */
[----:B------:R-:W-:Y:S01]  /*1120*/  UMOV UR12, UR8 ;  /* 0x00000008000c7c82 */ /* 0x000fe20008000000 */
[----:B------:R-:W-:Y:S01]  /*1130*/  UIADD3 UR16, UR8, 0x4, URZ ;  /* 0x0000000408107890 */ /* 0x000fe2000fffe03f */
[C---:B------:R-:W-:Y:S01]  /*1140*/  ISETP.GT.AND P6, PT, R0.reuse, R5, PT ;  /* 0x000000050000720c */ /* 0x040fe20003fc4270 */
[----:B------:R-:W-:Y:S01]  /*1150*/  UMOV UR14, UR6 ;  /* 0x00000006000e7c82 */ /* 0x000fe20008000000 */
[----:B------:R-:W-:Y:S01]  /*1160*/  UIADD3 UR18, UR6, 0x4, URZ ;  /* 0x0000000406127890 */ /* 0x000fe2000fffe03f */
[----:B------:R-:W-:Y:S01]  /*1170*/  HGMMA.64x128x16.F32.BF16 R24, gdesc[UR12], RZ, !UPT, gsb0 ;  /* 0x01e000000c1879f0 */ /* 0x000fe2000c0018ff */
[----:B------:R-:W-:Y:S01]  /*1180*/  UIADD3 UR12, UR8, 0x2, URZ ;  /* 0x00000002080c7890 */ /* 0x000fe2000fffe03f */
[C---:B------:R-:W-:Y:S01]  /*1190*/  ISETP.GE.AND P3, PT, R0.reuse, R7, PT ;  /* 0x000000070000720c */ /* 0x040fe20003f66270 */
[----:B------:R-:W-:Y:S01]  /*11a0*/  UIADD3 UR14, UR6, 0x2, URZ ;  /* 0x00000002060e7890 */ /* 0x000fe2000fffe03f */
[C---:B------:R-:W-:Y:S01]  /*11b0*/  IADD3 R11, R5.reuse, 0x10, RZ ;  /* 0x00000010050b7810 */ /* 0x040fe20007ffe0ff */
[----:B------:R-:W-:Y:S01]  /*11c0*/  UMOV UR13, 0x40000040 ;  /* 0x40000040000d7882 */ /* 0x000fe20000000000 */
[----:B------:R-:W-:Y:S01]  /*11d0*/  UMOV UR15, 0x40000040 ;  /* 0x40000040000f7882 */ /* 0x000fe20000000000 */
[----:B------:R-:W-:Y:S01]  /*11e0*/  UMOV UR17, 0x40000040 ;  /* 0x4000004000117882 */ /* 0x000fe20000000000 */
[----:B------:R-:W-:Y:S01]  /*11f0*/  UMOV UR19, 0x40000040 ;  /* 0x4000004000137882 */ /* 0x000fe20000000000 */
[----:B------:R-:W-:Y:S01]  /*1200*/  UIADD3 UR20, UR8, 0x6, URZ ;  /* 0x0000000608147890 */ /* 0x000fe2000fffe03f */
[----:B------:R-:W-:Y:S01]  /*1210*/  IADD3 R7, R5, 0x20, RZ ;  /* 0x0000002005077810 */ /* 0x000fe20007ffe0ff */
[----:B------:R-:W-:Y:S01]  /*1220*/  UIADD3 UR22, UR6, 0x6, URZ ;  /* 0x0000000606167890 */ /* 0x000fe2000fffe03f */
[C---:B------:R-:W-:Y:S01]  /*1230*/  IADD3 R2, R0.reuse, 0x8, RZ ;  /* 0x0000000800027810 */ /* 0x040fe20007ffe0ff */
[----:B------:R-:W-:Y:S01]  /*1240*/  UMOV UR21, 0x40000040 ;  /* 0x4000004000157882 */ /* 0x000fe20000000000 */
[----:B------:R-:W-:Y:S01]  /*1250*/  UMOV UR23, 0x40000040 ;  /* 0x4000004000177882 */ /* 0x000fe20000000000 */
[----:B------:R-:W-:Y:S01]  /*1260*/  UIADD3 UR24, UR8, 0x200, URZ ;  /* 0x0000020008187890 */ /* 0x000fe2000fffe03f */
[----:B------:R-:W-:Y:S01]  /*1270*/  ISETP.GE.AND P4, PT, R0, R11, PT ;  /* 0x0000000b0000720c */ /* 0x000fe20003f86270 */
[----:B------:R-:W-:Y:S01]  /*1280*/  UIADD3 UR26, UR6, 0x400, URZ ;  /* 0x00000400061a7890 */ /* 0x000fe2000fffe03f */
[----:B------:R-:W-:Y:S01]  /*1290*/  UMOV UR25, 0x40000040 ;  /* 0x4000004000197882 */ /* 0x000fe20000000000 */
[----:B------:R-:W-:Y:S01]  /*12a0*/  UMOV UR27, 0x40000040 ;  /* 0x40000040001b7882 */ /* 0x000fe20000000000 */
[----:B------:R-:W-:-:S02]  /*12b0*/  UIADD3 UR28, UR8, 0x202, URZ ;  /* 0x00000202081c7890 */ /* 0x000fc4000fffe03f */
[----:B------:R-:W-:Y:S01]  /*12c0*/  UIADD3 UR30, UR6, 0x402, URZ ;  /* 0x00000402061e7890 */ /* 0x000fe2000fffe03f */
[----:B------:R-:W-:Y:S01]  /*12d0*/  UMOV UR29, 0x40000040 ;  /* 0x40000040001d7882 */ /* 0x000fe20000000000 */
[----:B------:R-:W-:Y:S01]  /*12e0*/  UMOV UR31, 0x40000040 ;  /* 0x40000040001f7882 */ /* 0x000fe20000000000 */
[----:B------:R-:W-:Y:S02]  /*12f0*/  UIADD3 UR32, UR8, 0x204, URZ ;  /* 0x0000020408207890 */ /* 0x000fe4000fffe03f */
[----:B------:R-:W-:Y:S01]  /*1300*/  UIADD3 UR34, UR6, 0x404, URZ ;  /* 0x0000040406227890 */ /* 0x000fe2000fffe03f */
[----:B------:R-:W-:Y:S01]  /*1310*/  UMOV UR33, 0x40000040 ;  /* 0x4000004000217882 */ /* 0x000fe20000000000 */
[----:B------:R-:W-:Y:S01]  /*1320*/  UMOV UR35, 0x40000040 ;  /* 0x4000004000237882 */ /* 0x000fe20000000000 */
[----:B------:R-:W-:Y:S02]  /*1330*/  UIADD3 UR40, UR8, 0x206, URZ ;  /* 0x0000020608287890 */ /* 0x000fe4000fffe03f */
[----:B------:R-:W-:Y:S01]  /*1340*/  UIADD3 UR42, UR6, 0x406, URZ ;  /* 0x00000406062a7890 */ /* 0x000fe2000fffe03f */
[----:B------:R-:W-:Y:S01]  /*1350*/  UMOV UR41, 0x40000040 ;  /* 0x4000004000297882 */ /* 0x000fe20000000000 */
[----:B------:R-:W-:Y:S01]  /*1360*/  UMOV UR43, 0x40000040 ;  /* 0x40000040002b7882 */ /* 0x000fe20000000000 */
[----:B------:R-:W-:-:S04]  /*1370*/  USHF.L.U32 UR7, UR7, 0x3, URZ ;  /* 0x0000000307077899 */ /* 0x000fc8000800063f */
[----:B------:R-:W-:Y:S01]  /*1380*/  ULOP3.LUT UR7, UR7, 0x8, URZ, 0xc, !UPT ;  /* 0x0000000807077892 */ /* 0x000fe2000f8e0c3f */
[----:B------:R-:W-:Y:S02]  /*1390*/  WARPGROUP.DEPBAR.LE gsb0, 0x0 ;  /* 0x00008000000079c5 */ /* 0x000fe40000010000 */
[----:B------:R-:W-:-:S06]  /*13a0*/  WARPGROUP.ARRIVE ;  /* 0x00000000000079c5 */ /* 0x000fcc0000000000 */
[----:B------:R-:W-:Y:S01]  /*13b0*/  HGMMA.64x128x16.F32.BF16 R24, gdesc[UR12], R24, gsb0 ;  /* 0x01e000000c1879f0 */ /* 0x000fe20008001818 */
[----:B------:R-:W-:Y:S01]  /*13c0*/  ULDC UR14, c[0x0][0x604] ;  /* 0x00018100000e7ab9 */ /* 0x000fe20000000800 */
[----:B------:R-:W-:Y:S01]  /*13d0*/  ULDC UR15, c[0x0][0x604] ;  /* 0x00018100000f7ab9 */ /* 0x000fe20000000800 */
[----:B------:R-:W-:Y:S02]  /*13e0*/  WARPGROUP.DEPBAR.LE gsb0, 0x0 ;  /* 0x00008000000079c5 */ /* 0x000fe40000010000 */
[----:B------:R-:W-:-:S07]  /*13f0*/  WARPGROUP.ARRIVE ;  /* 0x00000000000079c5 */ /* 0x000fce0000000000 */
[----:B------:R-:W-:Y:S03]  /*1400*/  HGMMA.64x128x16.F32.BF16 R24, gdesc[UR16], R24, gsb0 ;  /* 0x01e00000101879f0 */ /* 0x000fe60008001818 */
        /* <DEDUP_REMOVED lines=16> */
[----:B------:R-:W-:Y:S02]  /*1510*/  FSEL R24, R24, -INF , P1 ;  /* 0xff80000018187808 */ /* 0x000fe40000800000 */
[----:B------:R-:W-:Y:S02]  /*1520*/  FSEL R30, R30, -INF , P1 ;  /* 0xff8000001e1e7808 */ /* 0x000fe40000800000 */
[----:B------:R-:W-:Y:S01]  /*1530*/  ISETP.GE.AND P1, PT, R0, R3, PT ;  /* 0x000000030000720c */ /* 0x000fe20003f26270 */
[----:B------:R-:W-:Y:S01]  /*1540*/  VIADD R3, R5, 0x19 ;  /* 0x0000001905037836 */ /* 0x000fe20000000000 */
[----:B------:R-:W-:-:S02]  /*1550*/  FSEL R25, R25, -INF , P6 ;  /* 0xff80000019197808 */ /* 0x000fc40003000000 */
[----:B------:R-:W-:Y:S02]  /*1560*/  FSEL R31, R31, -INF , P6 ;  /* 0xff8000001f1f7808 */ /* 0x000fe40003000000 */
[----:B------:R-:W-:Y:S02]  /*1570*/  ISETP.GE.AND P6, PT, R0, R3, PT ;  /* 0x000000030000720c */ /* 0x000fe40003fc6270 */
[----:B------:R-:W-:Y:S02]  /*1580*/  FSEL R28, R28, -INF , P2 ;  /* 0xff8000001c1c7808 */ /* 0x000fe40001000000 */
[----:B------:R-:W-:Y:S02]  /*1590*/  FSEL R34, R34, -INF , P2 ;  /* 0xff80000022227808 */ /* 0x000fe40001000000 */
[----:B------:R-:W-:Y:S02]  /*15a0*/  ISETP.GE.AND P2, PT, R0, R7, PT ;  /* 0x000000070000720c */ /* 0x000fe40003f46270 */
[----:B------:R-:W-:-:S02]  /*15b0*/  IADD3 R7, R5, 0x28, RZ ;  /* 0x0000002805077810 */ /* 0x000fc40007ffe0ff */
[----:B------:R-:W-:Y:S02]  /*15c0*/  FSEL R36, R36, -INF , P1 ;  /* 0xff80000024247808 */ /* 0x000fe40000800000 */
[----:B------:R-:W-:Y:S02]  /*15d0*/  FSEL R42, R42, -INF , P1 ;  /* 0xff8000002a2a7808 */ /* 0x000fe40000800000 */
[----:B------:R-:W-:Y:S02]  /*15e0*/  FSEL R37, R37, -INF , P6 ;  /* 0xff80000025257808 */ /* 0x000fe40003000000 */
[----:B------:R-:W-:Y:S02]  /*15f0*/  FSEL R43, R43, -INF , P6 ;  /* 0xff8000002b2b7808 */ /* 0x000fe40003000000 */
[CC--:B------:R-:W-:Y:S02]  /*1600*/  ISETP.GE.AND P1, PT, R2.reuse, R5.reuse, PT ;  /* 0x000000050200720c */ /* 0x0c0fe40003f26270 */
[----:B------:R-:W-:-:S02]  /*1610*/  ISETP.GT.AND P6, PT, R2, R5, PT ;  /* 0x000000050200720c */ /* 0x000fc40003fc4270 */
[----:B------:R-:W-:Y:S02]  /*1620*/  FSEL R32, R32, -INF , P4 ;  /* 0xff80000020207808 */ /* 0x000fe40002000000 */
[----:B------:R-:W-:Y:S02]  /*1630*/  FSEL R38, R38, -INF , P4 ;  /* 0xff80000026267808 */ /* 0x000fe40002000000 */
[----:B------:R-:W-:Y:S02]  /*1640*/  ISETP.GE.AND P4, PT, R0, R7, PT ;  /* 0x000000070000720c */ /* 0x000fe40003f86270 */
[----:B------:R-:W-:Y:S02]  /*1650*/  IADD3 R7, R5, 0x31, RZ ;  /* 0x0000003105077810 */ /* 0x000fe40007ffe0ff */
[----:B------:R-:W-:Y:S02]  /*1660*/  FSEL R26, R26, -INF , P1 ;  /* 0xff8000001a1a7808 */ /* 0x000fe40000800000 */
[----:B------:R-:W-:-:S02]  /*1670*/  FSEL R27, R27, -INF , P6 ;  /* 0xff8000001b1b7808 */ /* 0x000fc40003000000 */
[----:B------:R-:W-:Y:S02]  /*1680*/  ISETP.GE.AND P1, PT, R0, R7, PT ;  /* 0x000000070000720c */ /* 0x000fe40003f26270 */
[----:B------:R-:W-:Y:S02]  /*1690*/  FMNMX R7, R26, R27, !PT ;  /* 0x0000001b1a077209 */ /* 0x000fe40007800000 */
[----:B------:R-:W-:Y:S02]  /*16a0*/  IADD3 R3, R5, 0x21, RZ ;  /* 0x0000002105037810 */ /* 0x000fe40007ffe0ff */
[----:B------:R-:W-:Y:S02]  /*16b0*/  FMNMX R4, R30, R7, !PT ;  /* 0x000000071e047209 */ /* 0x000fe40007800000 */
[----:B------:R-:W-:Y:S02]  /*16c0*/  FSEL R29, R29, -INF , P3 ;  /* 0xff8000001d1d7808 */ /* 0x000fe40001800000 */
[----:B------:R-:W-:-:S02]  /*16d0*/  FMNMX R7, R31, R4, !PT ;  /* 0x000000041f077209 */ /* 0x000fc40007800000 */
[----:B------:R-:W-:Y:S02]  /*16e0*/  FSEL R35, R35, -INF , P3 ;  /* 0xff80000023237808 */ /* 0x000fe40001800000 */
[----:B------:R-:W-:Y:S02]  /*16f0*/  FMNMX R4, R34, R7, !PT ;  /* 0x0000000722047209 */ /* 0x000fe40007800000 */
[----:B------:R-:W-:Y:S01]  /*1700*/  ISETP.GE.AND P3, PT, R0, R3, PT ;  /* 0x000000030000720c */ /* 0x000fe20003f66270 */
[----:B------:R-:W-:Y:S01]  /*1710*/  VIADD R3, R5, 0x29 ;  /* 0x0000002905037836 */ /* 0x000fe20000000000 */
[----:B------:R-:W-:Y:S02]  /*1720*/  FMNMX R7, R35, R4, !PT ;  /* 0x0000000423077209 */ /* 0x000fe40007800000 */
[----:B------:R-:W-:Y:S02]  /*1730*/  FSEL R33, R33, -INF , P5 ;  /* 0xff80000021217808 */ /* 0x000fe40002800000 */
[----:B------:R-:W-:-:S02]  /*1740*/  FSEL R39, R39, -INF , P5 ;  /* 0xff80000027277808 */ /* 0x000fc40002800000 */
[----:B------:R-:W-:Y:S02]  /*1750*/  ISETP.GE.AND P5, PT, R0, R3, PT ;  /* 0x000000030000720c */ /* 0x000fe40003fa6270 */
[C---:B------:R-:W-:Y:S02]  /*1760*/  IADD3 R3, R5.reuse, 0x30, RZ ;  /* 0x0000003005037810 */ /* 0x040fe40007ffe0ff */
[----:B------:R-:W-:Y:S02]  /*1770*/  FMNMX R4, R38, R7, !PT ;  /* 0x0000000726047209 */ /* 0x000fe40007800000 */
[----:B------:R-:W-:Y:S01]  /*1780*/  ISETP.GE.AND P6, PT, R0, R3, PT ;  /* 0x000000030000720c */ /* 0x000fe20003fc6270 */
[----:B------:R-:W-:Y:S01]  /*1790*/  VIADD R3, R5, 0x38 ;  /* 0x0000003805037836 */ /* 0x000fe20000000000 */
[----:B------:R-:W-:Y:S02]  /*17a0*/  FMNMX R7, R39, R4, !PT ;  /* 0x0000000427077209 */ /* 0x000fe40007800000 */
[----:B------:R-:W-:-:S02]  /*17b0*/  FSEL R40, R40, -INF , P2 ;  /* 0xff80000028287808 */ /* 0x000fc40001000000 */
[----:B------:R-:W-:Y:S02]  /*17c0*/  FMNMX R4, R42, R7, !PT ;  /* 0x000000072a047209 */ /* 0x000fe40007800000 */
[----:B------:R-:W-:Y:S02]  /*17d0*/  FSEL R46, R46, -INF , P2 ;  /* 0xff8000002e2e7808 */ /* 0x000fe40001000000 */
[----:B------:R-:W-:Y:S02]  /*17e0*/  ISETP.GE.AND P2, PT, R0, R3, PT ;  /* 0x000000030000720c */ /* 0x000fe40003f46270 */
[----:B------:R-:W-:Y:S02]  /*17f0*/  IADD3 R3, R5, 0x39, RZ ;  /* 0x0000003905037810 */ /* 0x000fe40007ffe0ff */
[----:B------:R-:W-:Y:S02]  /*1800*/  FMNMX R7, R43, R4, !PT ;  /* 0x000000042b077209 */ /* 0x000fe40007800000 */
[----:B------:R-:W-:-:S02]  /*1810*/  FSEL R41, R41, -INF , P3 ;  /* 0xff80000029297808 */ /* 0x000fc40001800000 */
[----:B------:R-:W-:Y:S02]  /*1820*/  FSEL R47, R47, -INF , P3 ;  /* 0xff8000002f2f7808 */ /* 0x000fe40001800000 */
[----:B------:R-:W-:Y:S02]  /*1830*/  ISETP.GE.AND P3, PT, R0, R3, PT ;  /* 0x000000030000720c */ /* 0x000fe40003f66270 */
[----:B------:R-:W-:Y:S02]  /*1840*/  IADD3 R3, R5, 0x40, RZ ;  /* 0x0000004005037810 */ /* 0x000fe40007ffe0ff */
[----:B------:R-:W-:Y:S02]  /*1850*/  FMNMX R4, R46, R7, !PT ;  /* 0x000000072e047209 */ /* 0x000fe40007800000 */
[----:B------:R-:W-:Y:S02]  /*1860*/  FSEL R44, R44, -INF , P4 ;  /* 0xff8000002c2c7808 */ /* 0x000fe40002000000 */
[----:B------:R-:W-:-:S02]  /*1870*/  FSEL R50, R50, -INF , P4 ;  /* 0xff80000032327808 */ /* 0x000fc40002000000 */
[----:B------:R-:W-:Y:S02]  /*1880*/  ISETP.GE.AND P4, PT, R0, R3, PT ;  /* 0x000000030000720c */ /* 0x000fe40003f86270 */
[----:B------:R-:W-:Y:S02]  /*1890*/  FMNMX R7, R47, R4, !PT ;  /* 0x000000042f077209 */ /* 0x000fe40007800000 */
[----:B------:R-:W-:Y:S02]  /*18a0*/  IADD3 R3, R5, 0x41, RZ ;  /* 0x0000004105037810 */ /* 0x000fe40007ffe0ff */
[----:B------:R-:W-:Y:S02]  /*18b0*/  FSEL R45, R45, -INF , P5 ;  /* 0xff8000002d2d7808 */ /* 0x000fe40002800000 */
[----:B------:R-:W-:Y:S02]  /*18c0*/  FSEL R51, R51, -INF , P5 ;  /* 0xff80000033337808 */ /* 0x000fe40002800000 */
[----:B------:R-:W-:-:S02]  /*18d0*/  FMNMX R4, R50, R7, !PT ;  /* 0x0000000732047209 */ /* 0x000fc40007800000 */
[----:B------:R-:W-:Y:S01]  /*18e0*/  ISETP.GE.AND P5, PT, R0, R3, PT ;  /* 0x000000030000720c */ /* 0x000fe20003fa6270 */
[----:B------:R-:W-:Y:S01]  /*18f0*/  VIADD R3, R5, 0x48 ;  /* 0x0000004805037836 */ /* 0x000fe20000000000 */
[----:B------:R-:W-:Y:S02]  /*1900*/  FMNMX R7, R24, R25, !PT ;  /* 0x0000001918077209 */ /* 0x000fe40007800000 */
[----:B------:R-:W-:Y:S02]  /*1910*/  FMNMX R11, R51, R4, !PT ;  /* 0x00000004330b7209 */ /* 0x000fe40007800000 */
[----:B------:R-:W-:Y:S02]  /*1920*/  FMNMX R4, R28, R7, !PT ;  /* 0x000000071c047209 */ /* 0x000fe40007800000 */
[----:B------:R-:W-:Y:S02]  /*1930*/  FSEL R48, R48, -INF , P6 ;  /* 0xff80000030307808 */ /* 0x000fe40003000000 */
[----:B------:R-:W-:-:S02]  /*1940*/  FSEL R54, R54, -INF , P6 ;  /* 0xff80000036367808 */ /* 0x000fc40003000000 */
[C---:B------:R-:W-:Y:S02]  /*1950*/  ISETP.GE.AND P6, PT, R0.reuse, R3, PT ;  /* 0x000000030000720c */ /* 0x040fe40003fc6270 */
[----:B------:R-:W-:Y:S02]  /*1960*/  IADD3 R3, R5, 0x49, RZ ;  /* 0x0000004905037810 */ /* 0x000fe40007ffe0ff */
[----:B------:R-:W-:Y:S02]  /*1970*/  FMNMX R7, R29, R4, !PT ;  /* 0x000000041d077209 */ /* 0x000fe40007800000 */
[----:B------:R-:W-:Y:S02]  /*1980*/  FSEL R49, R49, -INF , P1 ;  /* 0xff80000031317808 */ /* 0x000fe40000800000 */
[----:B------:R-:W-:Y:S02]  /*1990*/  FSEL R55, R55, -INF , P1 ;  /* 0xff80000037377808 */ /* 0x000fe40000800000 */
[----:B------:R-:W-:-:S02]  /*19a0*/  ISETP.GE.AND P1, PT, R0, R3, PT ;  /* 0x000000030000720c */ /* 0x000fc40003f26270 */
[----:B------:R-:W-:Y:S02]  /*19b0*/  IADD3 R3, R5, 0x50, RZ ;  /* 0x0000005005037810 */ /* 0x000fe40007ffe0ff */
[----:B------:R-:W-:Y:S02]  /*19c0*/  FMNMX R4, R32, R7, !PT ;  /* 0x0000000720047209 */ /* 0x000fe40007800000 */
[----:B------:R-:W-:Y:S02]  /*19d0*/  FMNMX R6, R54, R11, !PT ;  /* 0x0000000b36067209 */ /* 0x000fe40007800000 */
[----:B------:R-:W-:Y:S02]  /*19e0*/  FSEL R52, R52, -INF , P2 ;  /* 0xff80000034347808 */ /* 0x000fe40001000000 */
[----:B------:R-:W-:Y:S02]  /*19f0*/  FSEL R58, R58, -INF , P2 ;  /* 0xff8000003a3a7808 */ /* 0x000fe40001000000 */
[----:B------:R-:W-:-:S02]  /*1a00*/  ISETP.GE.AND P2, PT, R0, R3, PT ;  /* 0x000000030000720c */ /* 0x000fc40003f46270 */
[----:B------:R-:W-:Y:S02]  /*1a10*/  FMNMX R7, R33, R4, !PT ;  /* 0x0000000421077209 */ /* 0x000fe40007800000 */
[----:B------:R-:W-:Y:S02]  /*1a20*/  IADD3 R3, R5, 0x51, RZ ;  /* 0x0000005105037810 */ /* 0x000fe40007ffe0ff */
[----:B------:R-:W-:Y:S02]  /*1a30*/  FMNMX R11, R55, R6, !PT ;  /* 0x00000006370b7209 */ /* 0x000fe40007800000 */
[----:B------:R-:W-:Y:S02]  /*1a40*/  FSEL R53, R53, -INF , P3 ;  /* 0xff80000035357808 */ /* 0x000fe40001800000 */
[----:B------:R-:W-:Y:S02]  /*1a50*/  FSEL R59, R59, -INF , P3 ;  /* 0xff8000003b3b7808 */ /* 0x000fe40001800000 */
[----:B------:R-:W-:-:S02]  /*1a60*/  FMNMX R4, R36, R7, !PT ;  /* 0x0000000724047209 */ /* 0x000fc40007800000 */
[----:B------:R-:W-:Y:S01]  /*1a70*/  ISETP.GE.AND P3, PT, R0, R3, PT ;  /* 0x000000030000720c */ /* 0x000fe20003f66270 */
[----:B------:R-:W-:Y:S01]  /*1a80*/  VIADD R3, R5, 0x58 ;  /* 0x0000005805037836 */ /* 0x000fe20000000000 */
[----:B------:R-:W-:Y:S02]  /*1a90*/  FMNMX R6, R58, R11, !PT ;  /* 0x0000000b3a067209 */ /* 0x000fe40007800000 */
[----:B------:R-:W-:Y:S02]  /*1aa0*/  FMNMX R7, R37, R4, !PT ;  /* 0x0000000425077209 */ /* 0x000fe40007800000 */
[----:B------:R-:W-:Y:S02]  /*1ab0*/  FSEL R56, R56, -INF , P4 ;  /* 0xff80000038387808 */ /* 0x000fe40002000000 */
[----:B------:R-:W-:Y:S02]  /*1ac0*/  FSEL R62, R62, -INF , P4 ;  /* 0xff8000003e3e7808 */ /* 0x000fe40002000000 */
[----:B------:R-:W-:-:S02]  /*1ad0*/  FMNMX R11, R59, R6, !PT ;  /* 0x000000063b0b7209 */ /* 0x000fc40007800000 */
[----:B------:R-:W-:Y:S02]  /*1ae0*/  ISETP.GE.AND P4, PT, R0, R3, PT ;  /* 0x000000030000720c */ /* 0x000fe40003f86270 */
[----:B------:R-:W-:Y:S02]  /*1af0*/  IADD3 R3, R5, 0x59, RZ ;  /* 0x0000005905037810 */ /* 0x000fe40007ffe0ff */
[----:B------:R-:W-:Y:S02]  /*1b00*/  FMNMX R4, R40, R7, !PT ;  /* 0x0000000728047209 */ /* 0x000fe40007800000 */
[----:B------:R-:W-:Y:S02]  /*1b10*/  FSEL R63, R63, -INF , P5 ;  /* 0xff8000003f3f7808 */ /* 0x000fe40002800000 */
[----:B------:R-:W-:Y:S02]  /*1b20*/  FMNMX R6, R62, R11, !PT ;  /* 0x0000000b3e067209 */ /* 0x000fe40007800000 */
[----:B------:R-:W-:-:S02]  /*1b30*/  FSEL R57, R57, -INF , P5 ;  /* 0xff80000039397808 */ /* 0x000fc40002800000 */
[----:B------:R-:W-:Y:S02]  /*1b40*/  ISETP.GE.AND P5, PT, R0, R3, PT ;  /* 0x000000030000720c */ /* 0x000fe40003fa6270 */
[----:B------:R-:W-:Y:S02]  /*1b50*/  FMNMX R7, R41, R4, !PT ;  /* 0x0000000429077209 */ /* 0x000fe40007800000 */
[----:B------:R-:W-:Y:S02]  /*1b60*/  IADD3 R3, R5, 0x60, RZ ;  /* 0x0000006005037810 */ /* 0x000fe40007ffe0ff */
[----:B------:R-:W-:Y:S02]  /*1b70*/  FSEL R66, R66, -INF , P6 ;  /* 0xff80000042427808 */ /* 0x000fe40003000000 */
[----:B------:R-:W-:Y:S02]  /*1b80*/  FMNMX R11, R63, R6, !PT ;  /* 0x000000063f0b7209 */ /* 0x000fe40007800000 */
[----:B------:R-:W-:-:S02]  /*1b90*/  FSEL R60, R60, -INF , P6 ;  /* 0xff8000003c3c7808 */ /* 0x000fc40003000000 */
[----:B------:R-:W-:Y:S02]  /*1ba0*/  FMNMX R4, R44, R7, !PT ;  /* 0x000000072c047209 */ /* 0x000fe40007800000 */
[----:B------:R-:W-:Y:S02]  /*1bb0*/  ISETP.GE.AND P6, PT, R0, R3, PT ;  /* 0x000000030000720c */ /* 0x000fe40003fc6270 */
[----:B------:R-:W-:Y:S02]  /*1bc0*/  IADD3 R3, R5, 0x61, RZ ;  /* 0x0000006105037810 */ /* 0x000fe40007ffe0ff */
[----:B------:R-:W-:Y:S02]  /*1bd0*/  FSEL R67, R67, -INF , P1 ;  /* 0xff80000043437808 */ /* 0x000fe40000800000 */
[----:B------:R-:W-:Y:S02]  /*1be0*/  FMNMX R6, R66, R11, !PT ;  /* 0x0000000b42067209 */ /* 0x000fe40007800000 */
[----:B------:R-:W-:-:S02]  /*1bf0*/  FMNMX R7, R45, R4, !PT ;  /* 0x000000042d077209 */ /* 0x000fc40007800000 */
[----:B------:R-:W-:Y:S02]  /*1c00*/  FSEL R61, R61, -INF , P1 ;  /* 0xff8000003d3d7808 */ /* 0x000fe40000800000 */
[----:B------:R-:W-:Y:S01]  /*1c10*/  ISETP.GE.AND P1, PT, R0, R3, PT ;  /* 0x000000030000720c */ /* 0x000fe20003f26270 */
[----:B------:R-:W-:Y:S01]  /*1c20*/  VIADD R3, R5, 0x68 ;  /* 0x0000006805037836 */ /* 0x000fe20000000000 */
[----:B------:R-:W-:Y:S02]  /*1c30*/  FSEL R70, R70, -INF , P2 ;  /* 0xff80000046467808 */ /* 0x000fe40001000000 */
[----:B------:R-:W-:Y:S02]  /*1c40*/  FMNMX R11, R67, R6, !PT ;  /* 0x00000006430b7209 */ /* 0x000fe40007800000 */
[----:B------:R-:W-:Y:S02]  /*1c50*/  FMNMX R4, R48, R7, !PT ;  /* 0x0000000730047209 */ /* 0x000fe40007800000 */
[----:B------:R-:W-:-:S02]  /*1c60*/  FSEL R71, R71, -INF , P3 ;  /* 0xff80000047477808 */ /* 0x000fc40001800000 */
[----:B------:R-:W-:Y:S02]  /*1c70*/  FMNMX R6, R70, R11, !PT ;  /* 0x0000000b46067209 */ /* 0x000fe40007800000 */
[----:B------:R-:W-:Y:S02]  /*1c80*/  FSEL R64, R64, -INF , P2 ;  /* 0xff80000040407808 */ /* 0x000fe40001000000 */
[----:B------:R-:W-:Y:S02]  /*1c90*/  ISETP.GE.AND P2, PT, R0, R3, PT ;  /* 0x000000030000720c */ /* 0x000fe40003f46270 */
[----:B------:R-:W-:Y:S02]  /*1ca0*/  FMNMX R7, R49, R4, !PT ;  /* 0x0000000431077209 */ /* 0x000fe40007800000 */
[----:B------:R-:W-:Y:S02]  /*1cb0*/  IADD3 R3, R5, 0x69, RZ ;  /* 0x0000006905037810 */ /* 0x000fe40007ffe0ff */
[----:B------:R-:W-:-:S02]  /*1cc0*/  FSEL R74, R74, -INF , P4 ;  /* 0xff8000004a4a7808 */ /* 0x000fc40002000000 */
[----:B------:R-:W-:Y:S02]  /*1cd0*/  FMNMX R11, R71, R6, !PT ;  /* 0x00000006470b7209 */ /* 0x000fe40007800000 */
[----:B------:R-:W-:Y:S02]  /*1ce0*/  FSEL R65, R65, -INF , P3 ;  /* 0xff80000041417808 */ /* 0x000fe40001800000 */
[----:B------:R-:W-:Y:S02]  /*1cf0*/  FMNMX R4, R52, R7, !PT ;  /* 0x0000000734047209 */ /* 0x000fe40007800000 */
[----:B------:R-:W-:Y:S02]  /*1d00*/  ISETP.GE.AND P3, PT, R0, R3, PT ;  /* 0x000000030000720c */ /* 0x000fe40003f66270 */
[----:B------:R-:W-:Y:S02]  /*1d10*/  IADD3 R3, R5, 0x70, RZ ;  /* 0x0000007005037810 */ /* 0x000fe40007ffe0ff */
[----:B------:R-:W-:-:S02]  /*1d20*/  FSEL R75, R75, -INF , P5 ;  /* 0xff8000004b4b7808 */ /* 0x000fc40002800000 */
[----:B------:R-:W-:Y:S02]  /*1d30*/  FMNMX R6, R74, R11, !PT ;  /* 0x0000000b4a067209 */ /* 0x000fe40007800000 */
[----:B------:R-:W-:Y:S02]  /*1d40*/  FMNMX R7, R53, R4, !PT ;  /* 0x0000000435077209 */ /* 0x000fe40007800000 */
[----:B------:R-:W-:Y:S02]  /*1d50*/  FSEL R68, R68, -INF , P4 ;  /* 0xff80000044447808 */ /* 0x000fe40002000000 */
[----:B------:R-:W-:Y:S02]  /*1d60*/  FSEL R78, R78, -INF , P6 ;  /* 0xff8000004e4e7808 */ /* 0x000fe40003000000 */
[----:B------:R-:W-:Y:S02]  /*1d70*/  FMNMX R11, R75, R6, !PT ;  /* 0x000000064b0b7209 */ /* 0x000fe40007800000 */
[----:B------:R-:W-:-:S02]  /*1d80*/  ISETP.GE.AND P4, PT, R0, R3, PT ;  /* 0x000000030000720c */ /* 0x000fc40003f86270 */
[----:B------:R-:W-:Y:S02]  /*1d90*/  IADD3 R3, R5, 0x71, RZ ;  /* 0x0000007105037810 */ /* 0x000fe40007ffe0ff */
[----:B------:R-:W-:Y:S02]  /*1da0*/  FMNMX R4, R56, R7, !PT ;  /* 0x0000000738047209 */ /* 0x000fe40007800000 */
[----:B------:R-:W-:Y:S02]  /*1db0*/  FSEL R79, R79, -INF , P1 ;  /* 0xff8000004f4f7808 */ /* 0x000fe40000800000 */
[----:B------:R-:W-:Y:S02]  /*1dc0*/  FMNMX R6, R78, R11, !PT ;  /* 0x0000000b4e067209 */ /* 0x000fe40007800000 */
[----:B------:R-:W-:Y:S02]  /*1dd0*/  FSEL R69, R69, -INF , P5 ;  /* 0xff80000045457808 */ /* 0x000fe40002800000 */
[----:B------:R-:W-:-:S02]  /*1de0*/  ISETP.GE.AND P5, PT, R0, R3, PT ;  /* 0x000000030000720c */ /* 0x000fc40003fa6270 */
[----:B------:R-:W-:Y:S02]  /*1df0*/  FMNMX R3, R57, R4, !PT ;  /* 0x0000000439037209 */ /* 0x000fe40007800000 */
[----:B------:R-:W-:Y:S02]  /*1e00*/  FSEL R82, R82, -INF , P2 ;  /* 0xff80000052527808 */ /* 0x000fe40001000000 */
[----:B------:R-:W-:Y:S02]  /*1e10*/  FMNMX R11, R79, R6, !PT ;  /* 0x000000064f0b7209 */ /* 0x000fe40007800000 */
[----:B------:R-:W-:Y:S02]  /*1e20*/  FMNMX R4, R60, R3, !PT ;  /* 0x000000033c047209 */ /* 0x000fe40007800000 */
[----:B------:R-:W-:Y:S02]  /*1e30*/  FSEL R83, R83, -INF , P3 ;  /* 0xff80000053537808 */ /* 0x000fe40001800000 */
[----:B------:R-:W-:-:S02]  /*1e40*/  FMNMX R6, R82, R11, !PT ;  /* 0x0000000b52067209 */ /* 0x000fc40007800000 */
[----:B------:R-:W-:Y:S02]  /*1e50*/  FMNMX R3, R61, R4, !PT ;  /* 0x000000043d037209 */ /* 0x000fe40007800000 */
[----:B------:R-:W-:Y:S02]  /*1e60*/  FSEL R86, R86, -INF , P4 ;  /* 0xff80000056567808 */ /* 0x000fe40002000000 */
[----:B------:R-:W-:Y:S02]  /*1e70*/  FMNMX R7, R83, R6, !PT ;  /* 0x0000000653077209 */ /* 0x000fe40007800000 */
[----:B------:R-:W-:Y:S02]  /*1e80*/  FMNMX R4, R64, R3, !PT ;  /* 0x0000000340047209 */ /* 0x000fe40007800000 */
[----:B------:R-:W-:Y:S02]  /*1e90*/  FSEL R87, R87, -INF , P5 ;  /* 0xff80000057577808 */ /* 0x000fe40002800000 */
[----:B------:R-:W-:-:S02]  /*1ea0*/  FMNMX R6, R86, R7, !PT ;  /* 0x0000000756067209 */ /* 0x000fc40007800000 */
[----:B------:R-:W-:Y:S02]  /*1eb0*/  FMNMX R3, R65, R4, !PT ;  /* 0x0000000441037209 */ /* 0x000fe40007800000 */
[----:B------:R-:W-:Y:S02]  /*1ec0*/  FMNMX R6, R87, R6, !PT ;  /* 0x0000000657067209 */ /* 0x000fe40007800000 */
[----:B------:R-:W-:Y:S02]  /*1ed0*/  FMNMX R4, R68, R3, !PT ;  /* 0x0000000344047209 */ /* 0x000fe40007800000 */
[----:B------:R-:W-:Y:S01]  /*1ee0*/  FSEL R72, R72, -INF , P6 ;  /* 0xff80000048487808 */ /* 0x000fe20003000000 */
[----:B------:R-:W1:Y:S01]  /*1ef0*/  SHFL.BFLY PT, R11, R6, 0x1, 0x1f ;  /* 0x0c201f00060b7f89 */ /* 0x000e6200000e0000 */
[----:B------:R-:W-:Y:S02]  /*1f00*/  FMNMX R3, R69, R4, !PT ;  /* 0x0000000445037209 */ /* 0x000fe40007800000 */
[----:B------:R-:W-:-:S02]  /*1f10*/  FSEL R73, R73, -INF , P1 ;  /* 0xff80000049497808 */ /* 0x000fc40000800000 */
[----:B------:R-:W-:Y:S02]  /*1f20*/  FMNMX R4, R72, R3, !PT ;  /* 0x0000000348047209 */ /* 0x000fe40007800000 */
[----:B------:R-:W-:Y:S02]  /*1f30*/  FSEL R76, R76, -INF , P2 ;  /* 0xff8000004c4c7808 */ /* 0x000fe40001000000 */
[----:B------:R-:W-:Y:S02]  /*1f40*/  FMNMX R7, R73, R4, !PT ;  /* 0x0000000449077209 */ /* 0x000fe40007800000 */
[----:B------:R-:W-:Y:S02]  /*1f50*/  FSEL R77, R77, -INF , P3 ;  /* 0xff8000004d4d7808 */ /* 0x000fe40001800000 */
[----:B------:R-:W-:Y:S02]  /*1f60*/  FMNMX R4, R76, R7, !PT ;  /* 0x000000074c047209 */ /* 0x000fe40007800000 */
[----:B------:R-:W-:-:S02]  /*1f70*/  IADD3 R3, R5, 0x78, RZ ;  /* 0x0000007805037810 */ /* 0x000fc40007ffe0ff */
[----:B------:R-:W-:Y:S02]  /*1f80*/  FSEL R80, R80, -INF , P4 ;  /* 0xff80000050507808 */ /* 0x000fe40002000000 */
[----:B------:R-:W-:Y:S02]  /*1f90*/  FMNMX R7, R77, R4, !PT ;  /* 0x000000044d077209 */ /* 0x000fe40007800000 */
[----:B------:R-:W-:Y:S01]  /*1fa0*/  ISETP.GE.AND P1, PT, R0, R3, PT ;  /* 0x000000030000720c */ /* 0x000fe20003f26270 */
[----:B------:R-:W-:Y:S01]  /*1fb0*/  VIADD R3, R5, 0x79 ;  /* 0x0000007905037836 */ /* 0x000fe20000000000 */
[----:B------:R-:W-:Y:S02]  /*1fc0*/  FSEL R81, R81, -INF , P5 ;  /* 0xff80000051517808 */ /* 0x000fe40002800000 */
[----:B------:R-:W-:Y:S02]  /*1fd0*/  FMNMX R4, R80, R7, !PT ;  /* 0x0000000750047209 */ /* 0x000fe40007800000 */
[----:B-1----:R-:W-:-:S02]  /*1fe0*/  FMNMX R11, R6, R11, !PT ;  /* 0x0000000b060b7209 */ /* 0x002fc40007800000 */
[----:B------:R-:W-:Y:S02]  /*1ff0*/  ISETP.GE.AND P2, PT, R0, R3, PT ;  /* 0x000000030000720c */ /* 0x000fe40003f46270 */
[----:B------:R-:W-:Y:S01]  /*2000*/  FSEL R84, R84, -INF , P1 ;  /* 0xff80000054547808 */ /* 0x000fe20000800000 */
[----:B------:R-:W1:Y:S01]  /*2010*/  SHFL.BFLY PT, R6, R11, 0x2, 0x1f ;  /* 0x0c401f000b067f89 */ /* 0x000e6200000e0000 */
[----:B------:R-:W-:Y:S02]  /*2020*/  FMNMX R3, R81, R4, !PT ;  /* 0x0000000451037209 */ /* 0x000fe40007800000 */
[----:B------:R-:W-:Y:S02]  /*2030*/  FSEL R85, R85, -INF , P2 ;  /* 0xff80000055557808 */ /* 0x000fe40001000000 */
[----:B------:R-:W-:-:S04]  /*2040*/  FMNMX R4, R84, R3, !PT ;  /* 0x0000000354047209 */ /* 0x000fc80007800000 */
[----:B------:R-:W-:-:S05]  /*2050*/  FMNMX R4, R85, R4, !PT ;  /* 0x0000000455047209 */ /* 0x000fca0007800000 */
[----:B------:R-:W2:Y:S01]  /*2060*/  SHFL.BFLY PT, R3, R4, 0x1, 0x1f ;  /* 0x0c201f0004037f89 */ /* 0x000ea200000e0000 */
[----:B-1----:R-:W-:-:S04]  /*2070*/  FMNMX R7, R11, R6, !PT ;  /* 0x000000060b077209 */ /* 0x002fc80007800000 */
[----:B------:R-:W-:-:S04]  /*2080*/  FSETP.NEU.AND P1, PT, R7, -INF , PT ;  /* 0xff8000000700780b */ /* 0x000fc80003f2d000 */
[----:B------:R-:W-:-:S05]  /*2090*/  FSEL R6, R7, RZ, P1 ;  /* 0x000000ff07067208 */ /* 0x000fca0000800000 */
[----:B------:R-:W-:Y:S01]  /*20a0*/  FMUL R10, R6, UR14 ;  /* 0x0000000e060a7c20 */ /* 0x000fe20008400000 */
[----:B--2---:R-:W-:Y:S01]  /*20b0*/  FMNMX R3, R4, R3, !PT ;  /* 0x0000000304037209 */ /* 0x004fe20007800000 */
[----:B------:R-:W-:Y:S02]  /*20c0*/  ULDC UR14, c[0x0][0x604] ;  /* 0x00018100000e7ab9 */ /* 0x000fe40000000800 */
[--C-:B------:R-:W-:Y:S01]  /*20d0*/  FFMA R11, R26, UR14, -R10.reuse ;  /* 0x0000000e1a0b7c23 */ /* 0x100fe2000800080a */
[----:B------:R-:W-:Y:S01]  /*20e0*/  ULDC UR14, c[0x0][0x604] ;  /* 0x00018100000e7ab9 */ /* 0x000fe20000000800 */
[----:B------:R-:W1:Y:S01]  /*20f0*/  SHFL.BFLY PT, R6, R3, 0x2, 0x1f ;  /* 0x0c401f0003067f89 */ /* 0x000e6200000e0000 */
[--C-:B------:R-:W-:Y:S01]  /*2100*/  FFMA R12, R27, UR14, -R10.reuse ;  /* 0x0000000e1b0c7c23 */ /* 0x100fe2000800080a */
[----:B------:R-:W-:Y:S01]  /*2110*/  ULDC UR14, c[0x0][0x604] ;  /* 0x00018100000e7ab9 */ /* 0x000fe20000000800 */
[----:B------:R-:W-:Y:S01]  /*2120*/  FSETP.GEU.AND P1, PT, R11, -126, PT ;  /* 0xc2fc00000b00780b */ /* 0x000fe20003f2e000 */
        /* <DEDUP_REMOVED lines=12> */
[----:B------:R-:W-:Y:S01]  /*21f0*/  @!P1 FMUL R11, R11, 0.5 ;  /* 0x3f0000000b0b9820 */ /* 0x000fe20000400000 */
[--C-:B------:R-:W-:Y:S01]  /*2200*/  FFMA R31, R38, UR14, -R10.reuse ;  /* 0x0000000e261f7c23 */ /* 0x100fe2000800080a */
[----:B------:R-:W-:Y:S01]  /*2210*/  ULDC UR14, c[0x0][0x604] ;  /* 0x00018100000e7ab9 */ /* 0x000fe20000000800 */
[----:B------:R-:W-:Y:S01]  /*2220*/  @!P4 FMUL R12, R12, 0.5 ;  /* 0x3f0000000c0cc820 */ /* 0x000fe20000400000 */
[--C-:B------:R-:W-:Y:S01]  /*2230*/  FFMA R18, R39, UR14, -R10.reuse ;  /* 0x0000000e27127c23 */ /* 0x100fe2000800080a */
[----:B------:R-:W-:Y:S01]  /*2240*/  ULDC UR14, c[0x0][0x604] ;  /* 0x00018100000e7ab9 */ /* 0x000fe20000000800 */
[----:B------:R-:W2:Y:S01]  /*2250*/  MUFU.EX2 R11, R11 ;  /* 0x0000000b000b7308 */ /* 0x000ea20000000800 */
[----:B------:R-:W-:Y:S01]  /*2260*/  @!P3 FMUL R27, R27, 0.5 ;  /* 0x3f0000001b1bb820 */ /* 0x000fe20000400000 */
[----:B-1----:R-:W-:Y:S01]  /*2270*/  FMNMX R6, R3, R6, !PT ;  /* 0x0000000603067209 */ /* 0x002fe20007800000 */
[----:B------:R-:W-:Y:S01]  /*2280*/  @!P2 FMUL R14, R14, 0.5 ;  /* 0x3f0000000e0ea820 */ /* 0x000fe20000400000 */
[--C-:B------:R-:W-:Y:S01]  /*2290*/  FFMA R15, R42, UR14, -R10.reuse ;  /* 0x0000000e2a0f7c23 */ /* 0x100fe2000800080a */
[----:B------:R-:W-:Y:S01]  /*22a0*/  ULDC UR14, c[0x0][0x604] ;  /* 0x00018100000e7ab9 */ /* 0x000fe20000000800 */
[C---:B------:R-:W-:Y:S01]  /*22b0*/  FSETP.NEU.AND P5, PT, R6.reuse, -INF , PT ;  /* 0xff8000000600780b */ /* 0x040fe20003fad000 */
[----:B------:R-:W-:Y:S01]  /*22c0*/  @!P6 FMUL R13, R13, 0.5 ;  /* 0x3f0000000d0de820 */ /* 0x000fe20000400000 */
[----:B------:R-:W1:Y:S01]  /*22d0*/  MUFU.EX2 R12, R12 ;  /* 0x0000000c000c7308 */ /* 0x000e620000000800 */
[--C-:B------:R-:W-:Y:S01]  /*22e0*/  FFMA R20, R43, UR14, -R10.reuse ;  /* 0x0000000e2b147c23 */ /* 0x100fe2000800080a */
[----:B------:R-:W-:Y:S01]  /*22f0*/  FSEL R3, R6, RZ, P5 ;  /* 0x000000ff06037208 */ /* 0x000fe20002800000 */
[----:B------:R-:W-:Y:S01]  /*2300*/  ULDC UR14, c[0x0][0x604] ;  /* 0x00018100000e7ab9 */ /* 0x000fe20000000800 */
[----:B------:R-:W-:Y:S01]  /*2310*/  FSETP.GEU.AND P5, PT, R16, -126, PT ;  /* 0xc2fc00001000780b */ /* 0x000fe20003fae000 */
[----:B------:R-:W-:Y:S01]  /*2320*/  FFMA R35, R46, UR14, -R10 ;  /* 0x0000000e2e237c23 */ /* 0x000fe2000800080a */
[----:B------:R-:W-:-:S02]  /*2330*/  ULDC UR14, c[0x0][0x604] ;  /* 0x00018100000e7ab9 */ /* 0x000fc40000000800 */
[----:B------:R-:W3:Y:S01]  /*2340*/  MUFU.EX2 R13, R13 ;  /* 0x0000000d000d7308 */ /* 0x000ee20000000800 */
[----:B--2---:R-:W-:Y:S01]  /*2350*/  @!P1 FMUL R11, R11, R11 ;  /* 0x0000000b0b0b9220 */ /* 0x004fe20000400000 */
[----:B------:R-:W-:Y:S01]  /*2360*/  FSETP.GEU.AND P1, PT, R31, -126, PT ;  /* 0xc2fc00001f00780b */ /* 0x000fe20003f2e000 */
[--C-:B------:R-:W-:Y:S01]  /*2370*/  FFMA R22, R47, UR14, -R10.reuse ;  /* 0x0000000e2f167c23 */ /* 0x100fe2000800080a */
[----:B------:R-:W-:Y:S02]  /*2380*/  ULDC UR14, c[0x0][0x604] ;  /* 0x00018100000e7ab9 */ /* 0x000fe40000000800 */
[--C-:B------:R-:W-:Y:S01]  /*2390*/  FFMA R17, R50, UR14, -R10.reuse ;  /* 0x0000000e32117c23 */ /* 0x100fe2000800080a */
[----:B------:R-:W-:Y:S01]  /*23a0*/  ULDC UR14, c[0x0][0x604] ;  /* 0x00018100000e7ab9 */ /* 0x000fe20000000800 */
[----:B------:R-:W2:Y:S01]  /*23b0*/  MUFU.EX2 R14, R14 ;  /* 0x0000000e000e7308 */ /* 0x000ea20000000800 */
[----:B------:R-:W-:Y:S01]  /*23c0*/  @!P5 FMUL R16, R16, 0.5 ;  /* 0x3f0000001010d820 */ /* 0x000fe20000400000 */
[----:B-1----:R-:W-:Y:S01]  /*23d0*/  @!P4 FMUL R12, R12, R12 ;  /* 0x0000000c0c0cc220 */ /* 0x002fe20000400000 */
[----:B------:R-:W-:Y:S01]  /*23e0*/  FSETP.GEU.AND P4, PT, R18, -126, PT ;  /* 0xc2fc00001200780b */ /* 0x000fe20003f8e000 */
[----:B------:R-:W-:Y:S01]  /*23f0*/  FFMA R26, R51, UR14, -R10 ;  /* 0x0000000e331a7c23 */ /* 0x000fe2000800080a */
[----:B------:R-:W-:-:S02]  /*2400*/  ULDC UR14, c[0x0][0x604] ;  /* 0x00018100000e7ab9 */ /* 0x000fc40000000800 */
[----:B------:R-:W-:Y:S01]  /*2410*/  @!P1 FMUL R31, R31, 0.5 ;  /* 0x3f0000001f1f9820 */ /* 0x000fe20000400000 */
[----:B------:R-:W1:Y:S01]  /*2420*/  MUFU.EX2 R27, R27 ;  /* 0x0000001b001b7308 */ /* 0x000e620000000800 */
[----:B---3--:R-:W-:Y:S01]  /*2430*/  @!P6 FMUL R13, R13, R13 ;  /* 0x0000000d0d0de220 */ /* 0x008fe20000400000 */
[----:B------:R-:W-:Y:S01]  /*2440*/  FSETP.GEU.AND P6, PT, R35, -126, PT ;  /* 0xc2fc00002300780b */ /* 0x000fe20003fce000 */
[--C-:B------:R-:W-:Y:S01]  /*2450*/  FFMA R30, R54, UR14, -R10.reuse ;  /* 0x0000000e361e7c23 */ /* 0x100fe2000800080a */
[----:B------:R-:W-:Y:S02]  /*2460*/  ULDC UR14, c[0x0][0x604] ;  /* 0x00018100000e7ab9 */ /* 0x000fe40000000800 */
[--C-:B------:R-:W-:Y:S01]  /*2470*/  FFMA R39, R55, UR14, -R10.reuse ;  /* 0x0000000e37277c23 */ /* 0x100fe2000800080a */
[----:B------:R-:W-:Y:S01]  /*2480*/  ULDC UR14, c[0x0][0x604] ;  /* 0x00018100000e7ab9 */ /* 0x000fe20000000800 */
[----:B------:R-:W3:Y:S01]  /*2490*/  MUFU.EX2 R16, R16 ;  /* 0x0000001000107308 */ /* 0x000ee20000000800 */
[----:B--2---:R-:W-:Y:S01]  /*24a0*/  @!P2 FMUL R14, R14, R14 ;  /* 0x0000000e0e0ea220 */ /* 0x004fe20000400000 */
[----:B------:R-:W-:Y:S01]  /*24b0*/  FSETP.GEU.AND P2, PT, R20, -126, PT ;  /* 0xc2fc00001400780b */ /* 0x000fe20003f4e000 */
[----:B------:R-:W-:Y:S01]  /*24c0*/  @!P4 FMUL R18, R18, 0.5 ;  /* 0x3f0000001212c820 */ /* 0x000fe20000400000 */
[----:B------:R-:W-:Y:S01]  /*24d0*/  FFMA R58, R58, UR14, -R10 ;  /* 0x0000000e3a3a7c23 */ /* 0x000fe2000800080a */
[----:B------:R-:W-:-:S02]  /*24e0*/  ULDC UR14, c[0x0][0x604] ;  /* 0x00018100000e7ab9 */ /* 0x000fc40000000800 */
[----:B------:R-:W-:Y:S01]  /*24f0*/  @!P6 FMUL R35, R35, 0.5 ;  /* 0x3f0000002323e820 */ /* 0x000fe20000400000 */
[----:B------:R-:W2:Y:S01]  /*2500*/  MUFU.EX2 R31, R31 ;  /* 0x0000001f001f7308 */ /* 0x000ea20000000800 */
[----:B-1----:R-:W-:Y:S01]  /*2510*/  @!P3 FMUL R27, R27, R27 ;  /* 0x0000001b1b1bb220 */ /* 0x002fe20000400000 */
[----:B------:R-:W-:Y:S01]  /*2520*/  FSETP.GEU.AND P3, PT, R15, -126, PT ;  /* 0xc2fc00000f00780b */ /* 0x000fe20003f6e000 */
[--C-:B------:R-:W-:Y:S01]  /*2530*/  FFMA R59, R59, UR14, -R10.reuse ;  /* 0x0000000e3b3b7c23 */ /* 0x100fe2000800080a */
[----:B------:R-:W-:Y:S02]  /*2540*/  ULDC UR14, c[0x0][0x604] ;  /* 0x00018100000e7ab9 */ /* 0x000fe40000000800 */
[----:B------:R-:W-:Y:S01]  /*2550*/  FFMA R4, R62, UR14, -R10 ;  /* 0x0000000e3e047c23 */ /* 0x000fe2000800080a */
[----:B------:R-:W-:Y:S01]  /*2560*/  @!P2 FMUL R20, R20, 0.5 ;  /* 0x3f0000001414a820 */ /* 0x000fe20000400000 */
[----:B------:R-:W1:Y:S01]  /*2570*/  MUFU.EX2 R18, R18 ;  /* 0x0000001200127308 */ /* 0x000e620000000800 */
[----:B---3--:R-:W-:Y:S01]  /*2580*/  @!P5 FMUL R16, R16, R16 ;  /* 0x000000101010d220 */ /* 0x008fe20000400000 */
[----:B------:R-:W-:Y:S01]  /*2590*/  FSETP.GEU.AND P5, PT, R22, -126, PT ;  /* 0xc2fc00001600780b */ /* 0x000fe20003fae000 */
[----:B------:R-:W-:-:S02]  /*25a0*/  ULDC UR14, c[0x0][0x604] ;  /* 0x00018100000e7ab9 */ /* 0x000fc40000000800 */
[--C-:B------:R-:W-:Y:S01]  /*25b0*/  FFMA R63, R63, UR14, -R10.reuse ;  /* 0x0000000e3f3f7c23 */ /* 0x100fe2000800080a */
[----:B------:R-:W-:Y:S01]  /*25c0*/  ULDC UR14, c[0x0][0x604] ;  /* 0x00018100000e7ab9 */ /* 0x000fe20000000800 */
[----:B------:R-:W-:Y:S01]  /*25d0*/  @!P3 FMUL R15, R15, 0.5 ;  /* 0x3f0000000f0fb820 */ /* 0x000fe20000400000 */
[----:B------:R-:W3:Y:S01]  /*25e0*/  MUFU.EX2 R35, R35 ;  /* 0x0000002300237308 */ /* 0x000ee20000000800 */
[----:B--2---:R-:W-:Y:S01]  /*25f0*/  @!P1 FMUL R31, R31, R31 ;  /* 0x0000001f1f1f9220 */ /* 0x004fe20000400000 */
[----:B------:R-:W-:Y:S01]  /*2600*/  FSETP.GEU.AND P1, PT, R17, -126, PT ;  /* 0xc2fc00001100780b */ /* 0x000fe20003f2e000 */
[--C-:B------:R-:W-:Y:S01]  /*2610*/  FFMA R19, R66, UR14, -R10.reuse ;  /* 0x0000000e42137c23 */ /* 0x100fe2000800080a */
[----:B------:R-:W-:Y:S02]  /*2620*/  ULDC UR14, c[0x0][0x604] ;  /* 0x00018100000e7ab9 */ /* 0x000fe40000000800 */
[----:B------:R-:W-:Y:S01]  /*2630*/  FFMA R67, R67, UR14, -R10 ;  /* 0x0000000e43437c23 */ /* 0x000fe2000800080a */
[----:B------:R-:W-:Y:S01]  /*2640*/  @!P5 FMUL R22, R22, 0.5 ;  /* 0x3f0000001616d820 */ /* 0x000fe20000400000 */
[----:B------:R-:W2:Y:S01]  /*2650*/  MUFU.EX2 R20, R20 ;  /* 0x0000001400147308 */ /* 0x000ea20000000800 */
[----:B-1----:R-:W-:Y:S01]  /*2660*/  @!P4 FMUL R18, R18, R18 ;  /* 0x000000121212c220 */ /* 0x002fe20000400000 */
[----:B------:R-:W-:Y:S01]  /*2670*/  FSETP.GEU.AND P4, PT, R26, -126, PT ;  /* 0xc2fc00001a00780b */ /* 0x000fe20003f8e000 */
[----:B------:R-:W-:-:S02]  /*2680*/  ULDC UR14, c[0x0][0x604] ;  /* 0x00018100000e7ab9 */ /* 0x000fc40000000800 */
[--C-:B------:R-:W-:Y:S01]  /*2690*/  FFMA R21, R70, UR14, -R10.reuse ;  /* 0x0000000e46157c23 */ /* 0x100fe2000800080a */
[----:B------:R-:W-:Y:S01]  /*26a0*/  ULDC UR14, c[0x0][0x604] ;  /* 0x00018100000e7ab9 */ /* 0x000fe20000000800 */
[----:B------:R-:W-:Y:S01]  /*26b0*/  @!P1 FMUL R17, R17, 0.5 ;  /* 0x3f00000011119820 */ /* 0x000fe20000400000 */
[----:B------:R-:W1:Y:S01]  /*26c0*/  MUFU.EX2 R15, R15 ;  /* 0x0000000f000f7308 */ /* 0x000e620000000800 */
[----:B---3--:R-:W-:Y:S01]  /*26d0*/  @!P6 FMUL R35, R35, R35 ;  /* 0x000000232323e220 */ /* 0x008fe20000400000 */
[----:B------:R-:W-:Y:S01]  /*26e0*/  FSETP.GEU.AND P6, PT, R58, -126, PT ;  /* 0xc2fc00003a00780b */ /* 0x000fe20003fce000 */
[----:B------:R-:W-:Y:S01]  /*26f0*/  FFMA R71, R71, UR14, -R10 ;  /* 0x0000000e47477c23 */ /* 0x000fe2000800080a */
[----:B------:R-:W-:-:S03]  /*2700*/  ULDC UR14, c[0x0][0x604] ;  /* 0x00018100000e7ab9 */ /* 0x000fc60000000800 */
[----:B------:R-:W-:Y:S01]  /*2710*/  @!P4 FMUL R26, R26, 0.5 ;  /* 0x3f0000001a1ac820 */ /* 0x000fe20000400000 */
[----:B------:R-:W3:Y:S01]  /*2720*/  MUFU.EX2 R22, R22 ;  /* 0x0000001600167308 */ /* 0x000ee20000000800 */
[----:B--2---:R-:W-:Y:S01]  /*2730*/  @!P2 FMUL R20, R20, R20 ;  /* 0x000000141414a220 */ /* 0x004fe20000400000 */
[----:B------:R-:W-:-:S05]  /*2740*/  FSETP.GEU.AND P2, PT, R39, -126, PT ;  /* 0xc2fc00002700780b */ /* 0x000fca0003f4e000 */
[----:B------:R-:W-:Y:S01]  /*2750*/  @!P6 FMUL R58, R58, 0.5 ;  /* 0x3f0000003a3ae820 */ /* 0x000fe20000400000 */
[----:B------:R-:W2:Y:S01]  /*2760*/  MUFU.EX2 R17, R17 ;  /* 0x0000001100117308 */ /* 0x000ea20000000800 */
[----:B-1----:R-:W-:Y:S01]  /*2770*/  @!P3 FMUL R15, R15, R15 ;  /* 0x0000000f0f0fb220 */ /* 0x002fe20000400000 */
[----:B------:R-:W-:-:S05]  /*2780*/  FSETP.GEU.AND P3, PT, R30, -126, PT ;  /* 0xc2fc00001e00780b */ /* 0x000fca0003f6e000 */
[----:B------:R-:W-:Y:S01]  /*2790*/  @!P2 FMUL R39, R39, 0.5 ;  /* 0x3f0000002727a820 */ /* 0x000fe20000400000 */
[----:B------:R-:W1:Y:S01]  /*27a0*/  MUFU.EX2 R62, R58 ;  /* 0x0000003a003e7308 */ /* 0x000e620000000800 */
[----:B---3--:R-:W-:Y:S01]  /*27b0*/  @!P5 FMUL R22, R22, R22 ;  /* 0x000000161616d220 */ /* 0x008fe20000400000 */
[----:B------:R-:W-:-:S05]  /*27c0*/  FSETP.GEU.AND P5, PT, R59, -126, PT ;  /* 0xc2fc00003b00780b */ /* 0x000fca0003fae000 */
        /* <DEDUP_REMOVED lines=17> */
[----:B------:R2:W4:Y:S01]  /*28e0*/  MUFU.EX2 R66, R4 ;  /* 0x0000000400427308 */ /* 0x0005220000000800 */
[----:B-1----:R-:W-:Y:S01]  /*28f0*/  @!P5 FMUL R43, R43, R43 ;  /* 0x0000002b2b2bd220 */ /* 0x002fe20000400000 */
[----:B------:R-:W-:-:S05]  /*2900*/  FSETP.GEU.AND P5, PT, R71, -126, PT ;  /* 0xc2fc00004700780b */ /* 0x000fca0003fae000 */
[----:B------:R-:W-:Y:S01]  /*2910*/  @!P2 FMUL R67, R67, 0.5 ;  /* 0x3f0000004343a820 */ /* 0x000fe20000400000 */
[----:B------:R-:W1:Y:S01]  /*2920*/  MUFU.EX2 R47, R63 ;  /* 0x0000003f002f7308 */ /* 0x000e620000000800 */
[----:B---3--:R-:W-:Y:S01]  /*2930*/  @!P3 FMUL R30, R30, R30 ;  /* 0x0000001e1e1eb220 */ /* 0x008fe20000400000 */
[----:B------:R-:W-:Y:S01]  /*2940*/  FSETP.GEU.AND P3, PT, R19, -126, PT ;  /* 0xc2fc00001300780b */ /* 0x000fe20003f6e000 */
[--C-:B--2---:R-:W-:Y:S01]  /*2950*/  FFMA R4, R74, UR14, -R10.reuse ;  /* 0x0000000e4a047c23 */ /* 0x104fe2000800080a */
[----:B------:R-:W-:Y:S02]  /*2960*/  ULDC UR14, c[0x0][0x604] ;  /* 0x00018100000e7ab9 */ /* 0x000fe40000000800 */
[----:B------:R-:W-:Y:S01]  /*2970*/  FFMA R75, R75, UR14, -R10 ;  /* 0x0000000e4b4b7c23 */ /* 0x000fe2000800080a */
[----:B------:R-:W-:Y:S01]  /*2980*/  @!P5 FMUL R71, R71, 0.5 ;  /* 0x3f0000004747d820 */ /* 0x000fe20000400000 */
[----:B------:R-:W2:Y:S01]  /*2990*/  MUFU.EX2 R74, R21 ;  /* 0x00000015004a7308 */ /* 0x000ea20000000800 */
[----:B----4-:R-:W-:Y:S01]  /*29a0*/  @!P1 FMUL R66, R66, R66 ;  /* 0x0000004242429220 */ /* 0x010fe20000400000 */
[----:B------:R-:W-:Y:S01]  /*29b0*/  FSETP.GEU.AND P1, PT, R4, -126, PT ;  /* 0xc2fc00000400780b */ /* 0x000fe20003f2e000 */
[----:B------:R-:W-:-:S04]  /*29c0*/  ULDC UR14, c[0x0][0x604] ;  /* 0x00018100000e7ab9 */ /* 0x000fc80000000800 */
[----:B------:R-:W-:Y:S01]  /*29d0*/  @!P3 FMUL R19, R19, 0.5 ;  /* 0x3f0000001313b820 */ /* 0x000fe20000400000 */
[----:B------:R-:W3:Y:S01]  /*29e0*/  MUFU.EX2 R51, R67 ;  /* 0x0000004300337308 */ /* 0x000ee20000000800 */
[----:B-1----:R-:W-:Y:S01]  /*29f0*/  @!P4 FMUL R47, R47, R47 ;  /* 0x0000002f2f2fc220 */ /* 0x002fe20000400000 */
[----:B------:R-:W-:-:S05]  /*2a00*/  FSETP.GEU.AND P4, PT, R75, -126, PT ;  /* 0xc2fc00004b00780b */ /* 0x000fca0003f8e000 */
[----:B------:R-:W-:Y:S01]  /*2a10*/  @!P1 FMUL R4, R4, 0.5 ;  /* 0x3f00000004049820 */ /* 0x000fe20000400000 */
[----:B------:R-:W1:Y:S01]  /*2a20*/  MUFU.EX2 R89, R71 ;  /* 0x0000004700597308 */ /* 0x000e620000000800 */
[----:B--2---:R-:W-:-:S06]  /*2a30*/  @!P6 FMUL R74, R74, R74 ;  /* 0x0000004a4a4ae220 */ /* 0x004fcc0000400000 */
[----:B------:R-:W-:Y:S01]  /*2a40*/  @!P4 FMUL R75, R75, 0.5 ;  /* 0x3f0000004b4bc820 */ /* 0x000fe20000400000 */
[----:B------:R2:W4:Y:S01]  /*2a50*/  MUFU.EX2 R70, R19 ;  /* 0x0000001300467308 */ /* 0x0005220000000800 */
[----:B---3--:R-:W-:-:S07]  /*2a60*/  @!P2 FMUL R51, R51, R51 ;  /* 0x000000333333a220 */ /* 0x008fce0000400000 */
[----:B------:R-:W3:Y:S01]  /*2a70*/  MUFU.EX2 R91, R75 ;  /* 0x0000004b005b7308 */ /* 0x000ee20000000800 */
[--C-:B--2---:R-:W-:Y:S01]  /*2a80*/  FFMA R19, R78, UR14, -R10.reuse ;  /* 0x0000000e4e137c23 */ /* 0x104fe2000800080a */
[----:B------:R-:W-:Y:S01]  /*2a90*/  ULDC UR14, c[0x0][0x604] ;  /* 0x00018100000e7ab9 */ /* 0x000fe20000000800 */
[----:B-1----:R-:W-:Y:S01]  /*2aa0*/  @!P5 FMUL R89, R89, R89 ;  /* 0x000000595959d220 */ /* 0x002fe20000400000 */
[--C-:B------:R-:W-:Y:S01]  /*2ab0*/  FFMA R79, R79, UR14, -R10.reuse ;  /* 0x0000000e4f4f7c23 */ /* 0x100fe2000800080a */
[----:B------:R-:W-:Y:S02]  /*2ac0*/  ULDC UR14, c[0x0][0x604] ;  /* 0x00018100000e7ab9 */ /* 0x000fe40000000800 */
[----:B------:R-:W-:Y:S01]  /*2ad0*/  FFMA R21, R82, UR14, -R10 ;  /* 0x0000000e52157c23 */ /* 0x000fe2000800080a */
[----:B------:R-:W-:Y:S01]  /*2ae0*/  ULDC UR14, c[0x0][0x604] ;  /* 0x00018100000e7ab9 */ /* 0x000fe20000000800 */
[----:B------:R1:W2:Y:S01]  /*2af0*/  MUFU.EX2 R78, R4 ;  /* 0x00000004004e7308 */ /* 0x0002a20000000800 */
[----:B------:R-:W-:Y:S01]  /*2b00*/  FSETP.GEU.AND P2, PT, R79, -126, PT ;  /* 0xc2fc00004f00780b */ /* 0x000fe20003f4e000 */
[----:B----4-:R-:W-:Y:S01]  /*2b10*/  @!P3 FMUL R70, R70, R70 ;  /* 0x000000464646b220 */ /* 0x010fe20000400000 */
[----:B------:R-:W-:-:S02]  /*2b20*/  FSETP.GEU.AND P6, PT, R21, -126, PT ;  /* 0xc2fc00001500780b */ /* 0x000fc40003fce000 */
[----:B------:R-:W-:Y:S01]  /*2b30*/  FSETP.GEU.AND P3, PT, R19, -126, PT ;  /* 0xc2fc00001300780b */ /* 0x000fe20003f6e000 */
[----:B---3--:R-:W-:Y:S01]  /*2b40*/  @!P4 FMUL R91, R91, R91 ;  /* 0x0000005b5b5bc220 */ /* 0x008fe20000400000 */
[--C-:B-1----:R-:W-:Y:S01]  /*2b50*/  FFMA R4, R83, UR14, -R10.reuse ;  /* 0x0000000e53047c23 */ /* 0x102fe2000800080a */
[----:B------:R-:W-:Y:S02]  /*2b60*/  ULDC UR14, c[0x0][0x604] ;  /* 0x00018100000e7ab9 */ /* 0x000fe40000000800 */
[--C-:B------:R-:W-:Y:S01]  /*2b70*/  FFMA R55, R86, UR14, -R10.reuse ;  /* 0x0000000e56377c23 */ /* 0x100fe2000800080a */
[----:B------:R-:W-:Y:S01]  /*2b80*/  ULDC UR14, c[0x0][0x604] ;  /* 0x00018100000e7ab9 */ /* 0x000fe20000000800 */
[----:B------:R-:W-:Y:S02]  /*2b90*/  FSETP.GEU.AND P5, PT, R4, -126, PT ;  /* 0xc2fc00000400780b */ /* 0x000fe40003fae000 */
[----:B------:R-:W-:Y:S02]  /*2ba0*/  @!P2 FMUL R79, R79, 0.5 ;  /* 0x3f0000004f4fa820 */ /* 0x000fe40000400000 */
[----:B------:R-:W-:Y:S01]  /*2bb0*/  @!P6 FMUL R21, R21, 0.5 ;  /* 0x3f0000001515e820 */ /* 0x000fe20000400000 */
[----:B------:R-:W-:Y:S01]  /*2bc0*/  FFMA R10, R87, UR14, -R10 ;  /* 0x0000000e570a7c23 */ /* 0x000fe2000800080a */
[----:B------:R-:W-:Y:S01]  /*2bd0*/  ULDC UR14, c[0x0][0x604] ;  /* 0x00018100000e7ab9 */ /* 0x000fe20000000800 */
[----:B------:R-:W-:Y:S01]  /*2be0*/  @!P3 FMUL R19, R19, 0.5 ;  /* 0x3f0000001313b820 */ /* 0x000fe20000400000 */
[----:B------:R-:W1:Y:S01]  /*2bf0*/  MUFU.EX2 R86, R21 ;  /* 0x0000001500567308 */ /* 0x000e620000000800 */
[----:B------:R-:W-:Y:S01]  /*2c00*/  FMUL R3, R3, UR14 ;  /* 0x0000000e03037c20 */ /* 0x000fe20008400000 */
[----:B------:R-:W-:Y:S01]  /*2c10*/  ULDC UR14, c[0x0][0x604] ;  /* 0x00018100000e7ab9 */ /* 0x000fe20000000800 */
[----:B------:R-:W-:Y:S01]  /*2c20*/  FSETP.GEU.AND P4, PT, R10, -126, PT ;  /* 0xc2fc00000a00780b */ /* 0x000fe20003f8e000 */
[----:B--2---:R-:W-:Y:S01]  /*2c30*/  @!P1 FMUL R78, R78, R78 ;  /* 0x0000004e4e4e9220 */ /* 0x004fe20000400000 */
[--C-:B------:R-:W-:Y:S01]  /*2c40*/  FFMA R24, R24, UR14, -R3.reuse ;  /* 0x0000000e18187c23 */ /* 0x100fe20008000803 */
[----:B------:R-:W-:Y:S01]  /*2c50*/  ULDC UR14, c[0x0][0x604] ;  /* 0x00018100000e7ab9 */ /* 0x000fe20000000800 */
[----:B------:R-:W-:Y:S01]  /*2c60*/  @!P5 FMUL R4, R4, 0.5 ;  /* 0x3f0000000404d820 */ /* 0x000fe20000400000 */
[----:B------:R-:W2:Y:S01]  /*2c70*/  MUFU.EX2 R83, R79 ;  /* 0x0000004f00537308 */ /* 0x000ea20000000800 */
[--C-:B------:R-:W-:Y:S01]  /*2c80*/  FFMA R25, R25, UR14, -R3.reuse ;  /* 0x0000000e19197c23 */ /* 0x100fe20008000803 */
[----:B------:R-:W-:Y:S01]  /*2c90*/  ULDC UR14, c[0x0][0x604] ;  /* 0x00018100000e7ab9 */ /* 0x000fe20000000800 */
[----:B------:R-:W-:Y:S01]  /*2ca0*/  FSETP.GEU.AND P1, PT, R55, -126, PT ;  /* 0xc2fc00003700780b */ /* 0x000fe20003f2e000 */
[--C-:B------:R-:W-:Y:S01]  /*2cb0*/  FFMA R28, R28, UR14, -R3.reuse ;  /* 0x0000000e1c1c7c23 */ /* 0x100fe20008000803 */
[----:B------:R-:W-:Y:S01]  /*2cc0*/  ULDC UR14, c[0x0][0x604] ;  /* 0x00018100000e7ab9 */ /* 0x000fe20000000800 */
[----:B------:R-:W-:Y:S01]  /*2cd0*/  FADD R54, R15, R78 ;  /* 0x0000004e0f367221 */ /* 0x000fe20000000000 */
[--C-:B------:R-:W-:Y:S01]  /*2ce0*/  FFMA R29, R29, UR14, -R3.reuse ;  /* 0x0000000e1d1d7c23 */ /* 0x100fe20008000803 */
[----:B------:R-:W3:Y:S01]  /*2cf0*/  MUFU.EX2 R87, R4 ;  /* 0x0000000400577308 */ /* 0x000ee20000000800 */
[----:B-1----:R-:W-:Y:S01]  /*2d00*/  @!P6 FMUL R86, R86, R86 ;  /* 0x000000565656e220 */ /* 0x002fe20000400000 */
[----:B------:R-:W-:Y:S01]  /*2d10*/  FSETP.GEU.AND P6, PT, R28, -126, PT ;  /* 0xc2fc00001c00780b */ /* 0x000fe20003fce000 */
[----:B------:R-:W-:Y:S01]  /*2d20*/  @!P4 FMUL R10, R10, 0.5 ;  /* 0x3f0000000a0ac820 */ /* 0x000fe20000400000 */
[----:B------:R-:W-:Y:S01]  /*2d30*/  ULDC UR14, c[0x0][0x604] ;  /* 0x00018100000e7ab9 */ /* 0x000fe20000000800 */
[----:B------:R-:W-:Y:S01]  /*2d40*/  FADD R58, R17, R86 ;  /* 0x00000056113a7221 */ /* 0x000fe20000000000 */
[--C-:B------:R-:W-:Y:S01]  /*2d50*/  FFMA R32, R32, UR14, -R3.reuse ;  /* 0x0000000e20207c23 */ /* 0x100fe20008000803 */
[----:B------:R-:W-:Y:S01]  /*2d60*/  ULDC UR14, c[0x0][0x604] ;  /* 0x00018100000e7ab9 */ /* 0x000fe20000000800 */
[----:B------:R-:W1:Y:S01]  /*2d70*/  MUFU.EX2 R82, R19 ;  /* 0x0000001300527308 */ /* 0x000e620000000800 */
[----:B--2---:R-:W-:Y:S01]  /*2d80*/  @!P2 FMUL R83, R83, R83 ;  /* 0x000000535353a220 */ /* 0x004fe20000400000 */
[----:B------:R-:W-:Y:S01]  /*2d90*/  FSETP.GEU.AND P2, PT, R25, -126, PT ;  /* 0xc2fc00001900780b */ /* 0x000fe20003f4e000 */
[--C-:B------:R-:W-:Y:S01]  /*2da0*/  FFMA R33, R33, UR14, -R3.reuse ;  /* 0x0000000e21217c23 */ /* 0x100fe20008000803 */
[----:B------:R-:W-:Y:S01]  /*2db0*/  ULDC UR14, c[0x0][0x604] ;  /* 0x00018100000e7ab9 */ /* 0x000fe20000000800 */
[----:B------:R-:W-:Y:S01]  /*2dc0*/  @!P1 FMUL R55, R55, 0.5 ;  /* 0x3f00000037379820 */ /* 0x000fe20000400000 */
[----:B------:R-:W-:Y:S01]  /*2dd0*/  FFMA R36, R36, UR14, -R3 ;  /* 0x0000000e24247c23 */ /* 0x000fe20008000803 */
[----:B------:R-:W-:Y:S01]  /*2de0*/  @!P6 FMUL R28, R28, 0.5 ;  /* 0x3f0000001c1ce820 */ /* 0x000fe20000400000 */
[----:B------:R-:W2:Y:S01]  /*2df0*/  MUFU.EX2 R10, R10 ;  /* 0x0000000a000a7308 */ /* 0x000ea20000000800 */
[----:B---3--:R-:W-:Y:S01]  /*2e00*/  @!P5 FMUL R87, R87, R87 ;  /* 0x000000575757d220 */ /* 0x008fe20000400000 */
[----:B------:R-:W-:Y:S01]  /*2e10*/  FSETP.GEU.AND P5, PT, R29, -126, PT ;  /* 0xc2fc00001d00780b */ /* 0x000fe20003fae000 */
[----:B------:R-:W-:-:S02]  /*2e20*/  ULDC UR14, c[0x0][0x604] ;  /* 0x00018100000e7ab9 */ /* 0x000fc40000000800 */
[--C-:B------:R-:W-:Y:S01]  /*2e30*/  FFMA R37, R37, UR14, -R3.reuse ;  /* 0x0000000e25257c23 */ /* 0x100fe20008000803 */
[----:B------:R-:W-:Y:S01]  /*2e40*/  ULDC UR14, c[0x0][0x604] ;  /* 0x00018100000e7ab9 */ /* 0x000fe20000000800 */
[----:B------:R-:W-:Y:S01]  /*2e50*/  @!P2 FMUL R25, R25, 0.5 ;  /* 0x3f0000001919a820 */ /* 0x000fe20000400000 */
[----:B------:R-:W3:Y:S01]  /*2e60*/  MUFU.EX2 R28, R28 ;  /* 0x0000001c001c7308 */ /* 0x000ee20000000800 */
[----:B-1----:R-:W-:Y:S01]  /*2e70*/  @!P3 FMUL R82, R82, R82 ;  /* 0x000000525252b220 */ /* 0x002fe20000400000 */
[----:B------:R-:W-:Y:S01]  /*2e80*/  FSETP.GEU.AND P3, PT, R24, -126, PT ;  /* 0xc2fc00001800780b */ /* 0x000fe20003f6e000 */
[--C-:B------:R-:W-:Y:S01]  /*2e90*/  FFMA R40, R40, UR14, -R3.reuse ;  /* 0x0000000e28287c23 */ /* 0x100fe20008000803 */
[----:B------:R-:W-:Y:S02]  /*2ea0*/  ULDC UR14, c[0x0][0x604] ;  /* 0x00018100000e7ab9 */ /* 0x000fe40000000800 */
[----:B------:R-:W-:Y:S01]  /*2eb0*/  FFMA R41, R41, UR14, -R3 ;  /* 0x0000000e29297c23 */ /* 0x000fe20008000803 */
[----:B------:R-:W-:Y:S01]  /*2ec0*/  @!P5 FMUL R29, R29, 0.5 ;  /* 0x3f0000001d1dd820 */ /* 0x000fe20000400000 */
[----:B------:R-:W1:Y:S01]  /*2ed0*/  MUFU.EX2 R19, R25 ;  /* 0x0000001900137308 */ /* 0x000e620000000800 */
[----:B--2---:R-:W-:Y:S01]  /*2ee0*/  @!P4 FMUL R10, R10, R10 ;  /* 0x0000000a0a0ac220 */ /* 0x004fe20000400000 */
[----:B------:R-:W-:Y:S01]  /*2ef0*/  FSETP.GEU.AND P4, PT, R33, -126, PT ;  /* 0xc2fc00002100780b */ /* 0x000fe20003f8e000 */
[----:B------:R-:W-:-:S02]  /*2f00*/  ULDC UR14, c[0x0][0x604] ;  /* 0x00018100000e7ab9 */ /* 0x000fc40000000800 */
[--C-:B------:R-:W-:Y:S01]  /*2f10*/  FFMA R44, R44, UR14, -R3.reuse ;  /* 0x0000000e2c2c7c23 */ /* 0x100fe20008000803 */
[----:B------:R-:W-:Y:S01]  /*2f20*/  ULDC UR14, c[0x0][0x604] ;  /* 0x00018100000e7ab9 */ /* 0x000fe20000000800 */
[----:B------:R-:W-:Y:S01]  /*2f30*/  @!P3 FMUL R24, R24, 0.5 ;  /* 0x3f0000001818b820 */ /* 0x000fe20000400000 */
[----:B------:R-:W2:Y:S01]  /*2f40*/  MUFU.EX2 R21, R29 ;  /* 0x0000001d00157308 */ /* 0x000ea20000000800 */
[----:B---3--:R-:W-:Y:S01]  /*2f50*/  @!P6 FMUL R28, R28, R28 ;  /* 0x0000001c1c1ce220 */ /* 0x008fe20000400000 */
[----:B------:R-:W-:Y:S01]  /*2f60*/  FSETP.GEU.AND P6, PT, R40, -126, PT ;  /* 0xc2fc00002800780b */ /* 0x000fe20003fce000 */
[--C-:B------:R-:W-:Y:S01]  /*2f70*/  FFMA R45, R45, UR14, -R3.reuse ;  /* 0x0000000e2d2d7c23 */ /* 0x100fe20008000803 */
[----:B------:R-:W-:Y:S02]  /*2f80*/  ULDC UR14, c[0x0][0x604] ;  /* 0x00018100000e7ab9 */ /* 0x000fe40000000800 */
[----:B------:R-:W-:Y:S01]  /*2f90*/  FFMA R48, R48, UR14, -R3 ;  /* 0x0000000e30307c23 */ /* 0x000fe20008000803 */
[----:B------:R-:W-:Y:S01]  /*2fa0*/  @!P4 FMUL R33, R33, 0.5 ;  /* 0x3f0000002121c820 */ /* 0x000fe20000400000 */
[----:B------:R-:W3:Y:S01]  /*2fb0*/  MUFU.EX2 R24, R24 ;  /* 0x0000001800187308 */ /* 0x000ee20000000800 */
[----:B-1----:R-:W-:Y:S01]  /*2fc0*/  @!P2 FMUL R19, R19, R19 ;  /* 0x000000131313a220 */ /* 0x002fe20000400000 */
[----:B------:R-:W-:Y:S01]  /*2fd0*/  FSETP.GEU.AND P2, PT, R37, -126, PT ;  /* 0xc2fc00002500780b */ /* 0x000fe20003f4e000 */
[----:B------:R-:W-:-:S02]  /*2fe0*/  ULDC UR14, c[0x0][0x604] ;  /* 0x00018100000e7ab9 */ /* 0x000fc40000000800 */
[--C-:B------:R-:W-:Y:S01]  /*2ff0*/  FFMA R49, R49, UR14, -R3.reuse ;  /* 0x0000000e31317c23 */ /* 0x100fe20008000803 */
[----:B------:R-:W-:Y:S01]  /*3000*/  ULDC UR14, c[0x0][0x604] ;  /* 0x00018100000e7ab9 */ /* 0x000fe20000000800 */
[----:B------:R-:W-:Y:S01]  /*3010*/  @!P6 FMUL R40, R40, 0.5 ;  /* 0x3f0000002828e820 */ /* 0x000fe20000400000 */
[----:B------:R-:W1:Y:S01]  /*3020*/  MUFU.EX2 R55, R55 ;  /* 0x0000003700377308 */ /* 0x000e620000000800 */
[----:B--2---:R-:W-:Y:S01]  /*3030*/  @!P5 FMUL R21, R21, R21 ;  /* 0x000000151515d220 */ /* 0x004fe20000400000 */
[----:B------:R-:W-:Y:S01]  /*3040*/  FSETP.GEU.AND P5, PT, R41, -126, PT ;  /* 0xc2fc00002900780b */ /* 0x000fe20003fae000 */
[--C-:B------:R-:W-:Y:S01]  /*3050*/  FFMA R52, R52, UR14, -R3.reuse ;  /* 0x0000000e34347c23 */ /* 0x100fe20008000803 */
[----:B------:R-:W-:Y:S02]  /*3060*/  ULDC UR14, c[0x0][0x604] ;  /* 0x00018100000e7ab9 */ /* 0x000fe40000000800 */
[----:B------:R-:W-:Y:S01]  /*3070*/  FFMA R53, R53, UR14, -R3 ;  /* 0x0000000e35357c23 */ /* 0x000fe20008000803 */
[----:B------:R-:W-:Y:S01]  /*3080*/  @!P2 FMUL R37, R37, 0.5 ;  /* 0x3f0000002525a820 */ /* 0x000fe20000400000 */
[----:B------:R2:W4:Y:S01]  /*3090*/  MUFU.EX2 R23, R33 ;  /* 0x0000002100177308 */ /* 0x0005220000000800 */
        /* <DEDUP_REMOVED lines=9> */
[----:B------:R-:W-:Y:S01]  /*3130*/  FFMA R4, R57, UR14, -R3 ;  /* 0x0000000e39047c23 */ /* 0x000fe20008000803 */
[----:B------:R-:W-:Y:S01]  /*3140*/  ULDC UR14, c[0x0][0x604] ;  /* 0x00018100000e7ab9 */ /* 0x000fe20000000800 */
[----:B--2---:R-:W-:Y:S01]  /*3150*/  FADD R33, R16, R51 ;  /* 0x0000003310217221 */ /* 0x004fe20000000000 */
[----:B------:R-:W-:Y:S01]  /*3160*/  FFMA R60, R60, UR14, -R3 ;  /* 0x0000000e3c3c7c23 */ /* 0x000fe20008000803 */
[----:B------:R-:W-:Y:S01]  /*3170*/  @!P3 FMUL R36, R36, 0.5 ;  /* 0x3f0000002424b820 */ /* 0x000fe20000400000 */
[----:B------:R-:W1:Y:S01]  /*3180*/  MUFU.EX2 R40, R40 ;  /* 0x0000002800287308 */ /* 0x000e620000000800 */
[----:B----4-:R-:W-:Y:S01]  /*3190*/  @!P4 FMUL R23, R23, R23 ;  /* 0x000000171717c220 */ /* 0x010fe20000400000 */
        /* <DEDUP_REMOVED lines=22> */
[----:B------:R-:W-:Y:S01]  /*3300*/  FFMA R72, R72, UR14, -R3 ;  /* 0x0000000e48487c23 */ /* 0x000fe20008000803 */
[----:B------:R-:W-:-:S03]  /*3310*/  ULDC UR14, c[0x0][0x604] ;  /* 0x00018100000e7ab9 */ /* 0x000fc60000000800 */
[----:B------:R-:W-:Y:S01]  /*3320*/  @!P6 FMUL R52, R52, 0.5 ;  /* 0x3f0000003434e820 */ /* 0x000fe20000400000 */
[----:B------:R-:W2:Y:S01]  /*3330*/  MUFU.EX2 R67, R45 ;  /* 0x0000002d00437308 */ /* 0x000ea20000000800 */
[----:B---3--:R-:W-:Y:S01]  /*3340*/  @!P3 FMUL R36, R36, R36 ;  /* 0x000000242424b220 */ /* 0x008fe20000400000 */
[----:B------:R-:W-:-:S05]  /*3350*/  FSETP.GEU.AND P3, PT, R48, -126, PT ;  /* 0xc2fc00003000780b */ /* 0x000fca0003f6e000 */
[----:B------:R-:W-:Y:S01]  /*3360*/  @!P5 FMUL R53, R53, 0.5 ;  /* 0x3f0000003535d820 */ /* 0x000fe20000400000 */
[----:B------:R-:W3:Y:S01]  /*3370*/  MUFU.EX2 R71, R49 ;  /* 0x0000003100477308 */ /* 0x000ee20000000800 */
[----:B-1----:R-:W-:Y:S01]  /*3380*/  @!P1 FMUL R32, R32, R32 ;  /* 0x0000002020209220 */ /* 0x002fe20000400000 */
[----:B------:R-:W-:-:S05]  /*3390*/  FSETP.GEU.AND P1, PT, R44, -126, PT ;  /* 0xc2fc00002c00780b */ /* 0x000fca0003f2e000 */
[----:B------:R-:W-:Y:S01]  /*33a0*/  @!P3 FMUL R48, R48, 0.5 ;  /* 0x3f0000003030b820 */ /* 0x000fe20000400000 */
[----:B------:R-:W1:Y:S01]  /*33b0*/  MUFU.EX2 R38, R52 ;  /* 0x0000003400267308 */ /* 0x000e620000000800 */
[----:B--2---:R-:W-:Y:S01]  /*33c0*/  @!P4 FMUL R67, R67, R67 ;  /* 0x000000434343c220 */ /* 0x004fe20000400000 */
[----:B------:R-:W-:-:S05]  /*33d0*/  FSETP.GEU.AND P4, PT, R4, -126, PT ;  /* 0xc2fc00000400780b */ /* 0x000fca0003f8e000 */
        /* <DEDUP_REMOVED lines=13> */
[----:B------:R2:W4:Y:S01]  /*34b0*/  MUFU.EX2 R42, R4 ;  /* 0x00000004002a7308 */ /* 0x0005220000000800 */
[----:B---3--:R-:W-:Y:S01]  /*34c0*/  @!P3 FMUL R48, R48, R48 ;  /* 0x000000303030b220 */ /* 0x008fe20000400000 */
[----:B------:R-:W-:-:S05]  /*34d0*/  FSETP.GEU.AND P3, PT, R60, -126, PT ;  /* 0xc2fc00003c00780b */ /* 0x000fca0003f6e000 */
[----:B------:R-:W-:Y:S01]  /*34e0*/  @!P5 FMUL R29, R29, 0.5 ;  /* 0x3f0000001d1dd820 */ /* 0x000fe20000400000 */
[----:B------:R3:W5:Y:S01]  /*34f0*/  MUFU.EX2 R44, R25 ;  /* 0x00000019002c7308 */ /* 0x0007620000000800 */
[----:B--2---:R-:W-:Y:S01]  /*3500*/  FFMA R4, R69, UR14, -R3 ;  /* 0x0000000e45047c23 */ /* 0x004fe20008000803 */
[----:B------:R-:W-:Y:S01]  /*3510*/  ULDC UR14, c[0x0][0x604] ;  /* 0x00018100000e7ab9 */ /* 0x000fe20000000800 */
[----:B-1----:R-:W-:Y:S01]  /*3520*/  @!P1 FMUL R34, R34, R34 ;  /* 0x0000002222229220 */ /* 0x002fe20000400000 */
[----:B------:R-:W-:-:S03]  /*3530*/  FSETP.GEU.AND P1, PT, R56, -126, PT ;  /* 0xc2fc00003800780b */ /* 0x000fc60003f2e000 */
[----:B------:R-:W-:Y:S01]  /*3540*/  @!P3 FMUL R60, R60, 0.5 ;  /* 0x3f0000003c3cb820 */ /* 0x000fe20000400000 */
[----:B------:R1:W2:Y:S01]  /*3550*/  MUFU.EX2 R65, R64 ;  /* 0x0000004000417308 */ /* 0x0002a20000000800 */
[--C-:B---3--:R-:W-:Y:S01]  /*3560*/  FFMA R25, R73, UR14, -R3.reuse ;  /* 0x0000000e49197c23 */ /* 0x108fe20008000803 */
[----:B------:R-:W-:Y:S01]  /*3570*/  ULDC UR14, c[0x0][0x604] ;  /* 0x00018100000e7ab9 */ /* 0x000fe20000000800 */
[----:B----4-:R-:W-:Y:S01]  /*3580*/  @!P4 FMUL R42, R42, R42 ;  /* 0x0000002a2a2ac220 */ /* 0x010fe20000400000 */
[--C-:B------:R-:W-:Y:S01]  /*3590*/  FFMA R80, R80, UR14, -R3.reuse ;  /* 0x0000000e50507c23 */ /* 0x100fe20008000803 */
[----:B------:R-:W-:Y:S01]  /*35a0*/  ULDC UR14, c[0x0][0x604] ;  /* 0x00018100000e7ab9 */ /* 0x000fe20000000800 */
[----:B------:R-:W-:Y:S01]  /*35b0*/  FSETP.GEU.AND P4, PT, R72, -126, PT ;  /* 0xc2fc00004800780b */ /* 0x000fe20003f8e000 */
[----:B------:R-:W-:Y:S01]  /*35c0*/  FFMA R81, R81, UR14, -R3 ;  /* 0x0000000e51517c23 */ /* 0x000fe20008000803 */
[----:B------:R3:W4:Y:S01]  /*35d0*/  MUFU.EX2 R46, R29 ;  /* 0x0000001d002e7308 */ /* 0x0007220000000800 */
[----:B-----5:R-:W-:Y:S01]  /*35e0*/  @!P2 FMUL R44, R44, R44 ;  /* 0x0000002c2c2ca220 */ /* 0x020fe20000400000 */
[----:B------:R-:W-:Y:S01]  /*35f0*/  FSETP.GEU.AND P2, PT, R25, -126, PT ;  /* 0xc2fc00001900780b */ /* 0x000fe20003f4e000 */
[----:B------:R-:W-:Y:S01]  /*3600*/  @!P1 FMUL R56, R56, 0.5 ;  /* 0x3f00000038389820 */ /* 0x000fe20000400000 */
[----:B------:R-:W-:Y:S01]  /*3610*/  ULDC UR14, c[0x0][0x604] ;  /* 0x00018100000e7ab9 */ /* 0x000fe20000000800 */
[----:B-1----:R-:W-:Y:S01]  /*3620*/  FADD R64, R26, R87 ;  /* 0x000000571a407221 */ /* 0x002fe20000000000 */
[----:B------:R-:W-:Y:S01]  /*3630*/  FFMA R76, R76, UR14, -R3 ;  /* 0x0000000e4c4c7c23 */ /* 0x000fe20008000803 */
[----:B------:R-:W-:Y:S01]  /*3640*/  ULDC UR14, c[0x0][0x604] ;  /* 0x00018100000e7ab9 */ /* 0x000fe20000000800 */
[----:B------:R1:W5:Y:S01]  /*3650*/  MUFU.EX2 R61, R60 ;  /* 0x0000003c003d7308 */ /* 0x0003620000000800 */
[----:B--2---:R-:W-:Y:S01]  /*3660*/  @!P6 FMUL R65, R65, R65 ;  /* 0x000000414141e220 */ /* 0x004fe20000400000 */
[----:B------:R-:W-:Y:S01]  /*3670*/  FSETP.GEU.AND P6, PT, R80, -126, PT ;  /* 0xc2fc00005000780b */ /* 0x000fe20003fce000 */
[----:B------:R-:W-:Y:S01]  /*3680*/  @!P4 FMUL R72, R72, 0.5 ;  /* 0x3f0000004848c820 */ /* 0x000fe20000400000 */
[----:B---3--:R-:W-:Y:S01]  /*3690*/  FADD R29, R13, R70 ;  /* 0x000000460d1d7221 */ /* 0x008fe20000000000 */
[----:B------:R-:W-:Y:S01]  /*36a0*/  FADD R90, R33, R64 ;  /* 0x00000040215a7221 */ /* 0x000fe20000000000 */
[----:B------:R-:W-:Y:S01]  /*36b0*/  FADD R33, R22, R83 ;  /* 0x0000005316217221 */ /* 0x000fe20000000000 */
[----:B------:R-:W-:Y:S01]  /*36c0*/  @!P2 FMUL R25, R25, 0.5 ;  /* 0x3f0000001919a820 */ /* 0x000fe20000400000 */
[----:B------:R-:W2:Y:S01]  /*36d0*/  MUFU.EX2 R75, R56 ;  /* 0x00000038004b7308 */ /* 0x000ea20000000800 */
[----:B----4-:R-:W-:Y:S01]  /*36e0*/  @!P5 FMUL R46, R46, R46 ;  /* 0x0000002e2e2ed220 */ /* 0x010fe20000400000 */
[----:B------:R-:W-:Y:S01]  /*36f0*/  FSETP.GEU.AND P5, PT, R81, -126, PT ;  /* 0xc2fc00005100780b */ /* 0x000fe20003fae000 */
[----:B------:R-:W-:Y:S01]  /*3700*/  FADD R88, R29, R58 ;  /* 0x0000003a1d587221 */ /* 0x000fe20000000000 */
[----:B------:R-:W-:Y:S01]  /*3710*/  FADD R58, R20, R91 ;  /* 0x0000005b143a7221 */ /* 0x000fe20000000000 */
[----:B------:R-:W-:Y:S01]  /*3720*/  FADD R29, R27, R66 ;  /* 0x000000421b1d7221 */ /* 0x000fe20000000000 */
[----:B-1----:R-:W-:Y:S01]  /*3730*/  FADD R60, R35, R82 ;  /* 0x00000052233c7221 */ /* 0x002fe20000000000 */
[----:B------:R-:W-:Y:S01]  /*3740*/  @!P6 FMUL R80, R80, 0.5 ;  /* 0x3f0000005050e820 */ /* 0x000fe20000400000 */
[----:B------:R-:W1:Y:S01]  /*3750*/  MUFU.EX2 R73, R72 ;  /* 0x0000004800497308 */ /* 0x000e620000000800 */
[----:B-----5:R-:W-:Y:S01]  /*3760*/  @!P3 FMUL R61, R61, R61 ;  /* 0x0000003d3d3db220 */ /* 0x020fe20000400000 */
[----:B------:R-:W-:Y:S01]  /*3770*/  FSETP.GEU.AND P3, PT, R4, -126, PT ;  /* 0xc2fc00000400780b */ /* 0x000fe20003f6e000 */
[----:B------:R-:W-:Y:S01]  /*3780*/  FADD R53, R29, R60 ;  /* 0x0000003c1d357221 */ /* 0x000fe20000000000 */
[----:B------:R-:W-:Y:S01]  /*3790*/  FADD R29, R18, R89 ;  /* 0x00000059121d7221 */ /* 0x000fe20000000000 */
[C---:B------:R-:W-:Y:S01]  /*37a0*/  FADD R60, R39.reuse, R10 ;  /* 0x0000000a273c7221 */ /* 0x040fe20000000000 */
[----:B------:R-:W-:Y:S01]  /*37b0*/  F2FP.BF16.F32.PACK_AB R39, R39, R30 ;  /* 0x0000001e2727723e */ /* 0x000fe200000010ff */
[----:B------:R-:W-:Y:S01]  /*37c0*/  @!P5 FMUL R81, R81, 0.5 ;  /* 0x3f0000005151d820 */ /* 0x000fe20000400000 */
[----:B------:R3:W4:Y:S01]  /*37d0*/  MUFU.EX2 R52, R25 ;  /* 0x0000001900347308 */ /* 0x0007220000000800 */
[----:B--2---:R-:W-:Y:S01]  /*37e0*/  @!P1 FMUL R75, R75, R75 ;  /* 0x0000004b4b4b9220 */ /* 0x004fe20000400000 */
[----:B------:R-:W-:-:S02]  /*37f0*/  FSETP.GEU.AND P1, PT, R68, -126, PT ;  /* 0xc2fc00004400780b */ /* 0x000fc40003f2e000 */
[----:B------:R-:W-:Y:S02]  /*3800*/  F2FP.BF16.F32.PACK_AB R27, R14, R27 ;  /* 0x0000001b0e1b723e */ /* 0x000fe400000010ff */
[----:B------:R-:W-:Y:S01]  /*3810*/  F2FP.BF16.F32.PACK_AB R35, R22, R35 ;  /* 0x000000231623723e */ /* 0x000fe200000010ff */
[----:B------:R-:W-:Y:S01]  /*3820*/  @!P3 FMUL R4, R4, 0.5 ;  /* 0x3f0000000404b820 */ /* 0x000fe20000400000 */
[----:B------:R-:W2:Y:S01]  /*3830*/  MUFU.EX2 R79, R80 ;  /* 0x00000050004f7308 */ /* 0x000ea20000000800 */
[----:B-1----:R-:W-:Y:S01]  /*3840*/  @!P4 FMUL R73, R73, R73 ;  /* 0x000000494949c220 */ /* 0x002fe20000400000 */
[----:B------:R-:W-:Y:S01]  /*3850*/  FSETP.GEU.AND P4, PT, R76, -126, PT ;  /* 0xc2fc00004c00780b */ /* 0x000fe20003f8e000 */
[----:B---3--:R-:W-:Y:S02]  /*3860*/  FADD R25, R11, R62 ;  /* 0x0000003e0b197221 */ /* 0x008fe40000000000 */
[----:B------:R-:W-:Y:S02]  /*3870*/  FADD R37, R40, R73 ;  /* 0x0000004928257221 */ /* 0x000fe40000000000 */
[----:B------:R-:W-:Y:S01]  /*3880*/  FADD R45, R25, R54 ;  /* 0x00000036192d7221 */ /* 0x000fe20000000000 */
[----:B------:R-:W1:Y:S01]  /*3890*/  MUFU.EX2 R56, R81 ;  /* 0x0000005100387308 */ /* 0x000e620000000800 */
[----:B----4-:R-:W-:Y:S01]  /*38a0*/  @!P2 FMUL R52, R52, R52 ;  /* 0x000000343434a220 */ /* 0x010fe20000400000 */
[----:B------:R-:W-:Y:S01]  /*38b0*/  FADD R25, R12, R43 ;  /* 0x0000002b0c197221 */ /* 0x000fe20000000000 */
[----:B------:R-:W-:Y:S01]  /*38c0*/  @!P1 FMUL R68, R68, 0.5 ;  /* 0x3f00000044449820 */ /* 0x000fe20000400000 */
[----:B------:R-:W-:-:S02]  /*38d0*/  FADD R45, R45, R88 ;  /* 0x000000582d2d7221 */ /* 0x000fc40000000000 */
[----:B------:R-:W-:Y:S01]  /*38e0*/  FADD R49, R25, R58 ;  /* 0x0000003a19317221 */ /* 0x000fe20000000000 */
[----:B------:R-:W-:Y:S01]  /*38f0*/  FADD R58, R30, R55 ;  /* 0x000000371e3a7221 */ /* 0x000fe20000000000 */
[----:B------:R3:W4:Y:S01]  /*3900*/  MUFU.EX2 R50, R4 ;  /* 0x0000000400327308 */ /* 0x0007220000000800 */
[----:B--2---:R-:W-:Y:S01]  /*3910*/  @!P6 FMUL R79, R79, R79 ;  /* 0x0000004f4f4fe220 */ /* 0x004fe20000400000 */
[----:B------:R-:W-:Y:S01]  /*3920*/  FADD R25, R31, R74 ;  /* 0x0000004a1f197221 */ /* 0x000fe20000000000 */
[----:B------:R-:W-:Y:S01]  /*3930*/  @!P4 FMUL R76, R76, 0.5 ;  /* 0x3f0000004c4cc820 */ /* 0x000fe20000400000 */
[----:B------:R-:W-:Y:S01]  /*3940*/  FADD R49, R49, R90 ;  /* 0x0000005a31317221 */ /* 0x000fe20000000000 */
[----:B------:R-:W-:Y:S01]  /*3950*/  FADD R64, R48, R79 ;  /* 0x0000004f30407221 */ /* 0x000fe20000000000 */
[----:B------:R-:W-:Y:S01]  /*3960*/  FADD R92, R25, R58 ;  /* 0x0000003a195c7221 */ /* 0x000fe20000000000 */
[----:B------:R-:W-:Y:S01]  /*3970*/  FADD R25, R19, R42 ;  /* 0x0000002a13197221 */ /* 0x000fe20000000000 */
[----:B------:R2:W5:Y:S01]  /*3980*/  MUFU.EX2 R69, R68 ;  /* 0x0000004400457308 */ /* 0x0005620000000800 */
[--C-:B---3--:R-:W-:Y:S01]  /*3990*/  FFMA R4, R77, UR14, -R3.reuse ;  /* 0x0000000e4d047c23 */ /* 0x108fe20008000803 */
[----:B------:R-:W-:Y:S01]  /*39a0*/  ULDC UR14, c[0x0][0x604] ;  /* 0x00018100000e7ab9 */ /* 0x000fe20000000800 */
[----:B-1----:R-:W-:Y:S01]  /*39b0*/  @!P5 FMUL R56, R56, R56 ;  /* 0x000000383838d220 */ /* 0x002fe20000400000 */
[--C-:B------:R-:W-:Y:S01]  /*39c0*/  FFMA R84, R84, UR14, -R3.reuse ;  /* 0x0000000e54547c23 */ /* 0x100fe20008000803 */
[----:B------:R-:W-:Y:S01]  /*39d0*/  FFMA R3, R85, UR15, -R3 ;  /* 0x0000000f55037c23 */ /* 0x000fe20008000803 */
[----:B------:R-:W-:Y:S01]  /*39e0*/  FSETP.GEU.AND P2, PT, R4, -126, PT ;  /* 0xc2fc00000400780b */ /* 0x000fe20003f4e000 */
[----:B------:R-:W-:Y:S01]  /*39f0*/  FADD R85, R29, R60 ;  /* 0x0000003c1d557221 */ /* 0x000fe20000000000 */
[----:B------:R-:W1:Y:S01]  /*3a00*/  MUFU.EX2 R77, R76 ;  /* 0x0000004c004d7308 */ /* 0x000e620000000800 */
[----:B------:R-:W-:Y:S01]  /*3a10*/  FSETP.GEU.AND P6, PT, R84, -126, PT ;  /* 0xc2fc00005400780b */ /* 0x000fe20003fce000 */
[----:B------:R-:W-:Y:S01]  /*3a20*/  FADD R29, R32, R65 ;  /* 0x00000041201d7221 */ /* 0x000fe20000000000 */
[----:B------:R-:W-:Y:S01]  /*3a30*/  FSETP.GEU.AND P5, PT, R3, -126, PT ;  /* 0xc2fc00000300780b */ /* 0x000fe20003fae000 */
[----:B------:R-:W-:Y:S01]  /*3a40*/  FADD R60, R63, R52 ;  /* 0x000000343f3c7221 */ /* 0x000fe20000000000 */
[----:B--2---:R-:W-:Y:S01]  /*3a50*/  FADD R68, R71, R56 ;  /* 0x0000003847447221 */ /* 0x004fe20000000000 */
[----:B----4-:R-:W-:Y:S01]  /*3a60*/  @!P3 FMUL R50, R50, R50 ;  /* 0x000000323232b220 */ /* 0x010fe20000400000 */
[----:B------:R-:W-:Y:S01]  /*3a70*/  FADD R72, R29, R64 ;  /* 0x000000401d487221 */ /* 0x000fe20000000000 */
[----:B------:R-:W-:Y:S01]  /*3a80*/  FADD R41, R25, R60 ;  /* 0x0000003c19297221 */ /* 0x000fe20000000000 */
[----:B-----5:R-:W-:Y:S01]  /*3a90*/  @!P1 FMUL R69, R69, R69 ;  /* 0x0000004545459220 */ /* 0x020fe20000400000 */
[----:B------:R-:W-:Y:S01]  /*3aa0*/  FADD R29, R59, R50 ;  /* 0x000000323b1d7221 */ /* 0x000fe20000000000 */
[----:B------:R-:W-:Y:S01]  /*3ab0*/  @!P2 FMUL R4, R4, 0.5 ;  /* 0x3f0000000404a820 */ /* 0x000fe20000400000 */
[----:B------:R-:W-:Y:S01]  /*3ac0*/  FADD R92, R53, R92 ;  /* 0x0000005c355c7221 */ /* 0x000fe20000000000 */
[----:B------:R-:W-:Y:S01]  /*3ad0*/  FADD R25, R36, R69 ;  /* 0x0000004524197221 */ /* 0x000fe20000000000 */
[----:B------:R-:W-:Y:S01]  /*3ae0*/  @!P6 FMUL R84, R84, 0.5 ;  /* 0x3f0000005454e820 */ /* 0x000fe20000400000 */
[----:B------:R2:W3:Y:S01]  /*3af0*/  MUFU.EX2 R54, R4 ;  /* 0x0000000400367308 */ /* 0x0004e20000000800 */
[----:B------:R-:W-:Y:S01]  /*3b00*/  @!P5 FMUL R3, R3, 0.5 ;  /* 0x3f0000000303d820 */ /* 0x000fe20000400000 */
[----:B-1----:R-:W-:Y:S01]  /*3b10*/  @!P4 FMUL R77, R77, R77 ;  /* 0x0000004d4d4dc220 */ /* 0x002fe20000400000 */
[----:B------:R-:W-:Y:S01]  /*3b20*/  FADD R45, R45, R92 ;  /* 0x0000005c2d2d7221 */ /* 0x000fe20000000000 */
[----:B------:R-:W-:-:S02]  /*3b30*/  F2FP.BF16.F32.PACK_AB R30, R59, R36 ;  /* 0x000000243b1e723e */ /* 0x000fc400000010ff */
[----:B------:R-:W-:Y:S01]  /*3b40*/  FADD R60, R34, R77 ;  /* 0x0000004d223c7221 */ /* 0x000fe20000000000 */
[----:B------:R-:W-:Y:S01]  /*3b50*/  F2FP.BF16.F32.PACK_AB R36, R71, R48 ;  /* 0x000000304724723e */ /* 0x000fe200000010ff */
[----:B------:R-:W1:Y:S01]  /*3b60*/  MUFU.EX2 R81, R84 ;  /* 0x0000005400517308 */ /* 0x000e620000000800 */
[----:B--2---:R-:W-:Y:S01]  /*3b70*/  FADD R4, R14, R47 ;  /* 0x0000002f0e047221 */ /* 0x004fe20000000000 */
[----:B------:R-:W-:Y:S02]  /*3b80*/  F2FP.BF16.F32.PACK_AB R48, R52, R73 ;  /* 0x000000493430723e */ /* 0x000fe400000010ff */
[----:B------:R-:W-:Y:S01]  /*3b90*/  F2FP.BF16.F32.PACK_AB R31, R18, R31 ;  /* 0x0000001f121f723e */ /* 0x000fe200000010ff */
[----:B------:R-:W-:Y:S01]  /*3ba0*/  FADD R80, R4, R33 ;  /* 0x0000002104507221 */ /* 0x000fe20000000000 */
[----:B------:R-:W-:Y:S01]  /*3bb0*/  FADD R4, R24, R75 ;  /* 0x0000004b18047221 */ /* 0x000fe20000000000 */
[----:B------:R-:W-:Y:S01]  /*3bc0*/  FADD R33, R23, R46 ;  /* 0x0000002e17217221 */ /* 0x000fe20000000000 */
[----:B------:R2:W4:Y:S01]  /*3bd0*/  MUFU.EX2 R58, R3 ;  /* 0x00000003003a7308 */ /* 0x0005220000000800 */
[----:B---3--:R-:W-:Y:S01]  /*3be0*/  @!P2 FMUL R54, R54, R54 ;  /* 0x000000363636a220 */ /* 0x008fe20000400000 */
[----:B------:R-:W-:Y:S01]  /*3bf0*/  FADD R37, R4, R37 ;  /* 0x0000002504257221 */ /* 0x000fe20000000000 */
[----:B------:R-:W-:Y:S01]  /*3c00*/  FADD R76, R33, R68 ;  /* 0x00000044214c7221 */ /* 0x000fe20000000000 */
[----:B------:R-:W-:Y:S01]  /*3c10*/  FADD R4, R21, R44 ;  /* 0x0000002c15047221 */ /* 0x000fe20000000000 */
[----:B------:R-:W-:Y:S01]  /*3c20*/  FADD R33, R67, R54 ;  /* 0x0000003643217221 */ /* 0x000fe20000000000 */
[----:B------:R-:W-:Y:S01]  /*3c30*/  FADD R37, R37, R72 ;  /* 0x0000004825257221 */ /* 0x000fe20000000000 */
[----:B------:R-:W-:Y:S01]  /*3c40*/  FADD R41, R41, R76 ;  /* 0x0000004c29297221 */ /* 0x000fe20000000000 */
[----:B------:R-:W-:Y:S01]  /*3c50*/  FADD R80, R80, R85 ;  /* 0x0000005550507221 */ /* 0x000fe20000000000 */
[----:B-1----:R-:W-:Y:S01]  /*3c60*/  @!P6 FMUL R81, R81, R81 ;  /* 0x000000515151e220 */ /* 0x002fe20000400000 */
[----:B--2---:R-:W-:Y:S01]  /*3c70*/  FADD R3, R28, R61 ;  /* 0x0000003d1c037221 */ /* 0x004fe20000000000 */
[----:B------:R-:W-:Y:S01]  /*3c80*/  FADD R4, R4, R33 ;  /* 0x0000002104047221 */ /* 0x000fe20000000000 */
[----:B------:R-:W-:Y:S01]  /*3c90*/  FADD R80, R49, R80 ;  /* 0x0000005031507221 */ /* 0x000fe20000000000 */
[----:B------:R-:W-:Y:S01]  /*3ca0*/  FADD R64, R38, R81 ;  /* 0x0000005126407221 */ /* 0x000fe20000000000 */
[----:B------:R-:W-:Y:S01]  /*3cb0*/  FADD R3, R3, R60 ;  /* 0x0000003c03037221 */ /* 0x000fe20000000000 */
[----:B------:R-:W-:Y:S01]  /*3cc0*/  F2FP.BF16.F32.PACK_AB R33, R20, R15 ;  /* 0x0000000f1421723e */ /* 0x000fe200000010ff */
[----:B----4-:R-:W-:Y:S01]  /*3cd0*/  @!P5 FMUL R58, R58, R58 ;  /* 0x0000003a3a3ad220 */ /* 0x010fe20000400000 */
[----:B------:R-:W-:Y:S01]  /*3ce0*/  FADD R64, R25, R64 ;  /* 0x0000004019407221 */ /* 0x000fe20000000000 */
[----:B------:R-:W-:-:S02]  /*3cf0*/  F2FP.BF16.F32.PACK_AB R25, R12, R11 ;  /* 0x0000000b0c19723e */ /* 0x000fc400000010ff */
[----:B------:R-:W-:Y:S01]  /*3d00*/  FADD R68, R57, R58 ;  /* 0x0000003a39447221 */ /* 0x000fe20000000000 */
[----:B------:R-:W-:Y:S01]  /*3d10*/  FADD R64, R3, R64 ;  /* 0x0000004003407221 */ /* 0x000fe20000000000 */
[----:B------:R-:W-:Y:S02]  /*3d20*/  MOV R3, UR7 ;  /* 0x0000000700037c02 */ /* 0x000fe40008000f00 */
[----:B------:R-:W-:Y:S01]  /*3d30*/  FADD R29, R29, R68 ;  /* 0x000000441d1d7221 */ /* 0x000fe20000000000 */
[----:B------:R-:W-:Y:S01]  /*3d40*/  FADD R37, R37, R64 ;  /* 0x0000004025257221 */ /* 0x000fe20000000000 */
[----:B------:R1:W-:Y:S01]  /*3d50*/  SYNCS.ARRIVE.TRANS64.A1T0 RZ, [R3+UR11], RZ ;  /* 0x000000ff03ff79a7 */ /* 0x0003e2000810000b */
[----:B------:R-:W-:Y:S01]  /*3d60*/  F2FP.BF16.F32.PACK_AB R49, R91, R78 ;  /* 0x0000004e5b31723e */ /* 0x000fe200000010ff */
[----:B------:R-:W-:Y:S01]  /*3d70*/  FADD R4, R4, R29 ;  /* 0x0000001d04047221 */ /* 0x000fe20000000000 */
[----:B------:R-:W-:Y:S02]  /*3d80*/  F2FP.BF16.F32.PACK_AB R29, R16, R13 ;  /* 0x0000000d101d723e */ /* 0x000fe400000010ff */
[----:B------:R-:W-:Y:S01]  /*3d90*/  F2FP.BF16.F32.PACK_AB R53, R87, R86 ;  /* 0x000000565735723e */ /* 0x000fe200000010ff */
[----:B------:R-:W-:Y:S01]  /*3da0*/  FADD R60, R41, R4 ;  /* 0x00000004293c7221 */ /* 0x000fe20000000000 */
[----:B------:R-:W-:Y:S01]  /*3db0*/  FADD R4, R45, R80 ;  /* 0x000000502d047221 */ /* 0x000fe20000000000 */
[----:B------:R-:W-:-:S02]  /*3dc0*/  F2FP.BF16.F32.PACK_AB R41, R43, R62 ;  /* 0x0000003e2b29723e */ /* 0x000fc400000010ff */
[----:B-1----:R-:W-:Y:S01]  /*3dd0*/  FADD R3, R37, R60 ;  /* 0x0000003c25037221 */ /* 0x002fe20000000000 */
[----:B------:R-:W-:Y:S02]  /*3de0*/  F2FP.BF16.F32.PACK_AB R37, R26, R17 ;  /* 0x000000111a25723e */ /* 0x000fe400000010ff */
[----:B------:R-:W-:Y:S02]  /*3df0*/  F2FP.BF16.F32.PACK_AB R26, R21, R28 ;  /* 0x0000001c151a723e */ /* 0x000fe400000010ff */
[----:B------:R-:W-:Y:S02]  /*3e00*/  F2FP.BF16.F32.PACK_AB R28, R23, R32 ;  /* 0x00000020171c723e */ /* 0x000fe400000010ff */
[----:B------:R-:W-:Y:S02]  /*3e10*/  F2FP.BF16.F32.PACK_AB R32, R63, R40 ;  /* 0x000000283f20723e */ /* 0x000fe400000010ff */
[----:B------:R-:W-:Y:S02]  /*3e20*/  F2FP.BF16.F32.PACK_AB R40, R42, R75 ;  /* 0x0000004b2a28723e */ /* 0x000fe400000010ff */
[----:B------:R-:W-:-:S02]  /*3e30*/  F2FP.BF16.F32.PACK_AB R42, R44, R61 ;  /* 0x0000003d2c2a723e */ /* 0x000fc400000010ff */
        /* <DEDUP_REMOVED lines=11> */
[----:B------:R-:W-:Y:S01]  /*3ef0*/  F2FP.BF16.F32.PACK_AB R54, R58, R81 ;  /* 0x000000513a36723e */ /* 0x000fe200000010ff */
[----:B------:R-:W-:Y:S06]  /*3f00*/  @!P0 BRA `(.L_x_19) ;  /* 0x0000000000048947 */ /* 0x000fec0003800000 */
[----:B------:R-:W-:Y:S01]  /*3f10*/  BPT.TRAP 0x1 ;  /* 0x000000040000795c */ /* 0x000fe20000300000 */
.L_x_19:
[----:B------:R-:W1:Y:S01]  /*3f20*/  SYNCS.PHASECHK.TRANS64.TRYWAIT P1, [UR38+0x30008], R9 ;  /* 0x03000809ff0075a7 */ /* 0x000e620008020166 */
[----:B------:R-:W-:Y:S01]  /*3f30*/  ULOP3.LUT UR7, UR10, 0x4000000, URZ, 0xfc, !UPT ;  /* 0x040000000a077892 */ /* 0x000fe2000f8efc3f */
[----:B-1----:R-:W-:Y:S11]  /*3f40*/  @!P1 BRA `(.L_x_20) ;  /* 0x0000009400ac9947 */ /* 0x002ff60003800000 */
.L_x_108:
[----:B------:R-:W-:Y:S01]  /*3f50*/  UIADD3 UR10, UR7, 0x800, URZ ;  /* 0x00000800070a7890 */ /* 0x000fe2000fffe03f */
[----:B------:R-:W-:Y:S01]  /*3f60*/  WARPGROUP.ARRIVE ;  /* 0x00000000000079c5 */ /* 0x000fe20000000000 */
[----:B------:R-:W-:Y:S01]  /*3f70*/  UMOV UR11, 0x40000040 ;  /* 0x40000040000b7882 */ /* 0x000fe20000000000 */
[----:B------:R-:W-:-:S06]  /*3f80*/  F2FP.BF16.F32.PACK_AB R55, R10, R55 ;  /* 0x000000370a37723e */ /* 0x000fcc00000010ff */
[----:B------:R-:W-:Y:S01]  /*3f90*/  HGMMA.64x128x16.F32.BF16 R88, R24, gdesc[UR8].tnspB, RZ, !UPT, gsb0 ;  /* 0x41e0000818587df0 */ /* 0x000fe2000c0018ff */
[----:B------:R-:W-:Y:S01]  /*3fa0*/  UIADD3 UR10, UR7, 0x880, URZ ;  /* 0x00000880070a7890 */ /* 0x000fe2000fffe03f */
[----:B------:R-:W-:Y:S01]  /*3fb0*/  UMOV UR11, 0x40000040 ;  /* 0x40000040000b7882 */ /* 0x000fe20000000000 */
[----:B------:R-:W-:Y:S02]  /*3fc0*/  WARPGROUP.DEPBAR.LE gsb0, 0x0 ;  /* 0x00008000000079c5 */ /* 0x000fe40000010000 */
[----:B------:R-:W-:-:S07]  /*3fd0*/  WARPGROUP.ARRIVE ;  /* 0x00000000000079c5 */ /* 0x000fce0000000000 */
[----:B------:R-:W-:Y:S01]  /*3fe0*/  HGMMA.64x128x16.F32.BF16 R88, R28, gdesc[UR8].tnspB, R88, gsb0 ;  /* 0x41e000081c587df0 */ /* 0x000fe20008001858 */
        /* <DEDUP_REMOVED lines=29> */
[----:B------:R-:W-:Y:S03]  /*41c0*/  HGMMA.64x128x16.F32.BF16 R88, R52, gdesc[UR8].tnspB, R88, gsb0 ;  /* 0x41e0000834587df0 */ /* 0x000fe60008001858 */
[----:B------:R-:W-:Y:S02]  /*41d0*/  WARPGROUP.DEPBAR.LE gsb0, 0x0 ;  /* 0x00008000000079c5 */ /* 0x000fe40000010000 */
[----:B------:R-:W-:Y:S05]  /*41e0*/  @!P0 BRA `(.L_x_21) ;  /* 0x0000000000048947 */ /* 0x000fea0003800000 */
[----:B------:R-:W-:Y:S01]  /*41f0*/  BPT.TRAP 0x1 ;  /* 0x000000040000795c */ /* 0x000fe20000300000 */
.L_x_21:
[----:B------:R-:W-:Y:S01]  /*4200*/  UISETP.GT.U32.AND UP0, UPT, UR5, 0x1, UPT ;  /* 0x000000010500788c */ /* 0x000fe2000bf04070 */
[----:B-1----:R-:W-:Y:S01]  /*4210*/  MOV R9, RZ ;  /* 0x000000ff00097202 */ /* 0x002fe20000000f00 */
[----:B------:R-:W-:-:S04]  /*4220*/  UIADD3 UR10, UR38, 0x30028, URZ ;  /* 0x00030028260a7890 */ /* 0x000fc8000fffe03f */
[----:B------:R-:W-:Y:S01]  /*4230*/  PLOP3.LUT P1, PT, PT, PT, UP0, 0x80, 0x0 ;  /* 0x000000000000781c */ /* 0x000fe20003f2f008 */
[----:B------:R-:W-:-:S09]  /*4240*/  UPRMT UR10, URZ, 0x654, UR10 ;  /* 0x000006543f0a7896 */ /* 0x000fd2000800000a */
[----:B------:R-:W-:Y:S03]  /*4250*/  SYNCS.ARRIVE.TRANS64.RED.A1T0 RZ, [UR10], RZ ;  /* 0x000000ffffff79a7 */ /* 0x000fe6000810040a */
[----:B------:R-:W-:Y:S05]  /*4260*/  @P1 BRA `(.L_x_22) ;  /* 0x0000000000041947 */ /* 0x000fea0003800000 */
[----:B------:R-:W-:Y:S01]  /*4270*/  BPT.TRAP 0x1 ;  /* 0x000000040000795c */ /* 0x000fe20000300000 */
.L_x_22:
[C---:B------:R-:W-:Y:S01]  /*4280*/  ISETP.GE.AND P2, PT, R8.reuse, 0x3, PT ;  /* 0x000000030800780c */ /* 0x040fe20003f46270 */
[----:B------:R-:W-:Y:S01]  /*4290*/  UMOV UR39, 0x1 ;  /* 0x0000000100277882 */ /* 0x000fe20000000000 */
[----:B------:R-:W-:Y:S01]  /*42a0*/  UMOV UR5, 0x2 ;  /* 0x0000000200057882 */ /* 0x000fe20000000000 */
[----:B------:R-:W-:Y:S02]  /*42b0*/  IADD3 R5, R5, 0x80, RZ ;  /* 0x0000008005057810 */ /* 0x000fe40007ffe0ff */
[----:B------:R-:W-:-:S08]  /*42c0*/  IADD3 R8, R8, -0x1, RZ ;  /* 0xffffffff08087810 */ /* 0x000fd00007ffe0ff */
[----:B------:R-:W-:Y:S05]  /*42d0*/  @!P2 BRA `(.L_x_23) ;  /* 0x0000002c001ca947 */ /* 0x000fea0003800000 */
[----:B------:R-:W-:Y:S01]  /*42e0*/  IMAD.MOV.U32 R11, RZ, RZ, R6 ;  /* 0x000000ffff0b7224 */ /* 0x000fe200078e0006 */
[----:B------:R-:W-:Y:S01]  /*42f0*/  MOV R13, R7 ;  /* 0x00000007000d7202 */ /* 0x000fe20000000f00 */
[----:B------:R-:W-:Y:S01]  /*4300*/  UMOV UR5, 0x2 ;  /* 0x0000000200057882 */ /* 0x000fe20000000000 */
[----:B------:R-:W-:Y:S01]  /*4310*/  MOV R9, RZ ;  /* 0x000000ff00097202 */ /* 0x000fe20000000f00 */
[----:B------:R-:W-:Y:S01]  /*4320*/  UMOV UR39, 0x1 ;  /* 0x0000000100277882 */ /* 0x000fe20000000000 */
[----:B------:R-:W-:-:S05]  /*4330*/  ULDC UR44, c[0x0][0x604] ;  /* 0x00018100002c7ab9 */ /* 0x000fca0000000800 */
.L_x_34:
[----:B------:R-:W-:-:S13]  /*4340*/  PLOP3.LUT P3, PT, PT, PT, UP1, 0x80, 0x0 ;  /* 0x000000000000781c */ /* 0x000fda0003f6f018 */
[----:B------:R-:W-:Y:S05]  /*4350*/  @!P3 BRA `(.L_x_24) ;  /* 0x000000000004b947 */ /* 0x000fea0003800000 */
[----:B------:R-:W-:Y:S01]  /*4360*/  BPT.TRAP 0x1 ;  /* 0x000000040000795c */ /* 0x000fe20000300000 */
.L_x_24:
[----:B------:R-:W-:Y:S01]  /*4370*/  ULEA UR10, UR5, UR38, 0x3 ;  /* 0x00000026050a7291 */ /* 0x000fe2000f8e183f */
[----:B------:R-:W-:-:S08]  /*4380*/  SHF.L.U32 R6, R9, 0x1f, RZ ;  /* 0x0000001f09067819 */ /* 0x000fd000000006ff */
[----:B------:R-:W1:Y:S02]  /*4390*/  SYNCS.PHASECHK.TRANS64.TRYWAIT P2, [UR10+0x30000], R6 ;  /* 0x03000006ff0075a7 */ /* 0x000e64000804014a */
[----:B-1----:R-:W-:Y:S05]  /*43a0*/  @!P2 BRA `(.L_x_25) ;  /* 0x0000009000aca947 */ /* 0x002fea0003800000 */
.L_x_109:
[----:B------:R-:W-:Y:S01]  /*43b0*/  ULEA UR10, UR5, UR6, 0xb ;  /* 0x00000006050a7291 */ /* 0x000fe2000f8e583f */
[----:B------:R-:W-:Y:S01]  /*43c0*/  WARPGROUP.ARRIVE ;  /* 0x00000000000079c5 */ /* 0x000fe20000000000 */
[----:B------:R-:W-:Y:S01]  /*43d0*/  UMOV UR11, 0x40000040 ;  /* 0x40000040000b7882 */ /* 0x000fe20000000000 */
[----:B------:R-:W-:Y:S01]  /*43e0*/  UMOV UR15, 0x40000040 ;  /* 0x40000040000f7882 */ /* 0x000fe20000000000 */
[----:B------:R-:W-:Y:S02]  /*43f0*/  UIADD3 UR14, UR10, 0x2, URZ ;  /* 0x000000020a0e7890 */ /* 0x000fe4000fffe03f */
[----:B------:R-:W-:Y:S01]  /*4400*/  UIADD3 UR18, UR10, 0x4, URZ ;  /* 0x000000040a127890 */ /* 0x000fe2000fffe03f */
[----:B------:R-:W-:Y:S02]  /*4410*/  UMOV UR19, 0x40000040 ;  /* 0x4000004000137882 */ /* 0x000fe40000000000 */
[----:B------:R-:W-:Y:S01]  /*4420*/  HGMMA.64x128x16.F32.BF16 R24, gdesc[UR8], RZ, !UPT, gsb0 ;  /* 0x01e00000081879f0 */ /* 0x000fe2000c0018ff */
[----:B------:R-:W-:Y:S01]  /*4430*/  UIADD3 UR22, UR10, 0x6, URZ ;  /* 0x000000060a167890 */ /* 0x000fe2000fffe03f */
[----:B------:R-:W-:Y:S01]  /*4440*/  UMOV UR23, 0x40000040 ;  /* 0x4000004000177882 */ /* 0x000fe20000000000 */
        /* <DEDUP_REMOVED lines=8> */
[----:B------:R-:W-:-:S04]  /*44d0*/  UIADD3 UR5, UR5, 0x1, URZ ;  /* 0x0000000105057890 */ /* 0x000fc8000fffe03f */
[----:B------:R-:W-:-:S04]  /*44e0*/  UISETP.NE.AND UP0, UPT, UR5, 0x5, UPT ;  /* 0x000000050500788c */ /* 0x000fc8000bf05270 */
[----:B------:R-:W-:Y:S02]  /*44f0*/  USEL UR10, URZ, 0x1, UP0 ;  /* 0x000000013f0a7887 */ /* 0x000fe40008000000 */
[----:B------:R-:W-:-:S04]  /*4500*/  USEL UR5, UR5, URZ, UP0 ;  /* 0x0000003f05057287 */ /* 0x000fc80008000000 */
[----:B------:R-:W-:Y:S01]  /*4510*/  LOP3.LUT R9, R9, UR10, RZ, 0x3c, !PT ;  /* 0x0000000a09097c12 */ /* 0x000fe2000f8e3cff */
[----:B------:R-:W-:Y:S02]  /*4520*/  WARPGROUP.DEPBAR.LE gsb0, 0x0 ;  /* 0x00008000000079c5 */ /* 0x000fe40000010000 */
[----:B------:R-:W-:-:S06]  /*4530*/  WARPGROUP.ARRIVE ;  /* 0x00000000000079c5 */ /* 0x000fcc0000000000 */
        /* <DEDUP_REMOVED lines=20> */
[----:B------:R-:W-:Y:S05]  /*4680*/  @!P3 BRA `(.L_x_26) ;  /* 0x000000000004b947 */ /* 0x000fea0003800000 */
[----:B------:R-:W-:Y:S01]  /*4690*/  BPT.TRAP 0x1 ;  /* 0x000000040000795c */ /* 0x000fe20000300000 */
.L_x_26:
[----:B-1----:R-:W-:Y:S01]  /*46a0*/  FMNMX R6, R24, R11, !PT ;  /* 0x0000000b18067209 */ /* 0x002fe20007800000 */
[----:B------:R-:W-:Y:S01]  /*46b0*/  ULEA UR10, UR5, UR38, 0x3 ;  /* 0x00000026050a7291 */ /* 0x000fe2000f8e183f */
[----:B------:R-:W-:Y:S02]  /*46c0*/  FMNMX R12, R26, R13, !PT ;  /* 0x0000000d1a0c7209 */ /* 0x000fe40007800000 */
[----:B------:R-:W-:-:S04]  /*46d0*/  FMNMX R7, R25, R6, !PT ;  /* 0x0000000619077209 */ /* 0x000fc80007800000 */
        /* <DEDUP_REMOVED lines=29> */
[----:B------:R-:W-:-:S05]  /*48b0*/  FMNMX R7, R85, R6, !PT ;  /* 0x0000000655077209 */ /* 0x000fca0007800000 */
[----:B------:R-:W1:Y:S02]  /*48c0*/  SHFL.BFLY PT, R6, R7, 0x1, 0x1f ;  /* 0x0c201f0007067f89 */ /* 0x000e6400000e0000 */
[----:B-1----:R-:W-:-:S05]  /*48d0*/  FMNMX R10, R7, R6, !PT ;  /* 0x00000006070a7209 */ /* 0x002fca0007800000 */
[----:B------:R-:W1:Y:S02]  /*48e0*/  SHFL.BFLY PT, R15, R10, 0x2, 0x1f ;  /* 0x0c401f000a0f7f89 */ /* 0x000e6400000e0000 */
[----:B-1----:R-:W-:Y:S02]  /*48f0*/  FMNMX R6, R10, R15, !PT ;  /* 0x0000000f0a067209 */ /* 0x002fe40007800000 */
[----:B------:R-:W-:Y:S02]  /*4900*/  FMNMX R15, R27, R12, !PT ;  /* 0x0000000c1b0f7209 */ /* 0x000fe40007800000 */
[----:B------:R-:W-:Y:S02]  /*4910*/  FSETP.NEU.AND P2, PT, R6, -INF , PT ;  /* 0xff8000000600780b */ /* 0x000fe40003f4d000 */
[----:B------:R-:W-:Y:S02]  /*4920*/  FMNMX R12, R30, R15, !PT ;  /* 0x0000000f1e0c7209 */ /* 0x000fe40007800000 */
[----:B------:R-:W-:-:S02]  /*4930*/  FSEL R22, R6, RZ, P2 ;  /* 0x000000ff06167208 */ /* 0x000fc40001000000 */
[----:B------:R-:W-:-:S03]  /*4940*/  FMNMX R7, R31, R12, !PT ;  /* 0x0000000c1f077209 */ /* 0x000fc60007800000 */
[----:B------:R-:W-:Y:S01]  /*4950*/  FMUL R152, R22, UR44 ;  /* 0x0000002c16987c20 */ /* 0x000fe20008400000 */
[----:B------:R-:W-:Y:S01]  /*4960*/  FMNMX R12, R34, R7, !PT ;  /* 0x00000007220c7209 */ /* 0x000fe20007800000 */
[----:B------:R-:W-:Y:S02]  /*4970*/  FADD R11, -R22, R11 ;  /* 0x0000000b160b7221 */ /* 0x000fe40000000100 */
[--C-:B------:R-:W-:Y:S01]  /*4980*/  FFMA R24, R24, UR44, -R152.reuse ;  /* 0x0000002c18187c23 */ /* 0x100fe20008000898 */
[--C-:B------:R-:W-:Y:S01]  /*4990*/  FFMA R15, R25, UR44, -R152.reuse ;  /* 0x0000002c190f7c23 */ /* 0x100fe20008000898 */
[----:B------:R-:W-:Y:S01]  /*49a0*/  FMNMX R7, R35, R12, !PT ;  /* 0x0000000c23077209 */ /* 0x000fe20007800000 */
[--C-:B------:R-:W-:Y:S01]  /*49b0*/  FFMA R19, R33, UR44, -R152.reuse ;  /* 0x0000002c21137c23 */ /* 0x100fe20008000898 */
[--C-:B------:R-:W-:Y:S01]  /*49c0*/  FFMA R10, R28, UR44, -R152.reuse ;  /* 0x0000002c1c0a7c23 */ /* 0x100fe20008000898 */
[----:B------:R-:W-:Y:S01]  /*49d0*/  FSETP.GEU.AND P6, PT, R24, -126, PT ;  /* 0xc2fc00001800780b */ /* 0x000fe20003fce000 */
[--C-:B------:R-:W-:Y:S01]  /*49e0*/  FFMA R17, R29, UR44, -R152.reuse ;  /* 0x0000002c1d117c23 */ /* 0x100fe20008000898 */
[----:B------:R-:W-:Y:S01]  /*49f0*/  FSETP.GEU.AND P3, PT, R15, -126, PT ;  /* 0xc2fc00000f00780b */ /* 0x000fe20003f6e000 */
[--C-:B------:R-:W-:Y:S01]  /*4a00*/  FFMA R28, R32, UR44, -R152.reuse ;  /* 0x0000002c201c7c23 */ /* 0x100fe20008000898 */
[----:B------:R-:W-:Y:S01]  /*4a10*/  FMNMX R12, R38, R7, !PT ;  /* 0x00000007260c7209 */ /* 0x000fe20007800000 */
        /* <DEDUP_REMOVED lines=8> */
[----:B------:R-:W-:Y:S01]  /*4aa0*/  @!P6 FMUL R24, R24, 0.5 ;  /* 0x3f0000001818e820 */ /* 0x000fe20000400000 */
[----:B------:R-:W-:Y:S01]  /*4ab0*/  FSETP.GEU.AND P2, PT, R28, -126, PT ;  /* 0xc2fc00001c00780b */ /* 0x000fe20003f4e000 */
[----:B------:R-:W-:Y:S01]  /*4ac0*/  @!P3 FMUL R15, R15, 0.5 ;  /* 0x3f0000000f0fb820 */ /* 0x000fe20000400000 */
[----:B------:R-:W-:Y:S01]  /*4ad0*/  FMNMX R7, R43, R12, !PT ;  /* 0x0000000c2b077209 */ /* 0x000fe20007800000 */
[--C-:B------:R-:W-:Y:S01]  /*4ae0*/  FFMA R12, R36, UR44, -R152.reuse ;  /* 0x0000002c240c7c23 */ /* 0x100fe20008000898 */
[--C-:B------:R-:W-:Y:S01]  /*4af0*/  FFMA R45, R53, UR44, -R152.reuse ;  /* 0x0000002c352d7c23 */ /* 0x100fe20008000898 */
[----:B------:R-:W1:Y:S01]  /*4b00*/  MUFU.EX2 R24, R24 ;  /* 0x0000001800187308 */ /* 0x000e620000000800 */
[----:B------:R-:W-:Y:S01]  /*4b10*/  FMNMX R14, R46, R7, !PT ;  /* 0x000000072e0e7209 */ /* 0x000fe20007800000 */
[----:B------:R-:W-:Y:S01]  /*4b20*/  @!P4 FMUL R10, R10, 0.5 ;  /* 0x3f0000000a0ac820 */ /* 0x000fe20000400000 */
[--C-:B------:R-:W-:Y:S01]  /*4b30*/  FFMA R36, R48, UR44, -R152.reuse ;  /* 0x0000002c30247c23 */ /* 0x100fe20008000898 */
[----:B------:R-:W-:Y:S01]  /*4b40*/  @!P5 FMUL R17, R17, 0.5 ;  /* 0x3f0000001111d820 */ /* 0x000fe20000400000 */
[----:B------:R-:W-:Y:S01]  /*4b50*/  FMNMX R7, R47, R14, !PT ;  /* 0x0000000e2f077209 */ /* 0x000fe20007800000 */
[--C-:B------:R-:W-:Y:S01]  /*4b60*/  FFMA R41, R49, UR44, -R152.reuse ;  /* 0x0000002c31297c23 */ /* 0x100fe20008000898 */
[--C-:B------:R-:W-:Y:S01]  /*4b70*/  FFMA R49, R56, UR44, -R152.reuse ;  /* 0x0000002c38317c23 */ /* 0x100fe20008000898 */
[----:B------:R-:W2:Y:S01]  /*4b80*/  MUFU.EX2 R15, R15 ;  /* 0x0000000f000f7308 */ /* 0x000ea20000000800 */
[----:B------:R-:W-:Y:S01]  /*4b90*/  FMNMX R14, R50, R7, !PT ;  /* 0x00000007320e7209 */ /* 0x000fe20007800000 */
[----:B------:R-:W-:Y:S01]  /*4ba0*/  @!P2 FMUL R28, R28, 0.5 ;  /* 0x3f0000001c1ca820 */ /* 0x000fe20000400000 */
[--C-:B------:R-:W-:Y:S01]  /*4bb0*/  FFMA R40, R57, UR44, -R152.reuse ;  /* 0x0000002c39287c23 */ /* 0x100fe20008000898 */
[--C-:B------:R-:W-:Y:S01]  /*4bc0*/  FFMA R57, R64, UR44, -R152.reuse ;  /* 0x0000002c40397c23 */ /* 0x100fe20008000898 */
[----:B------:R-:W-:Y:S01]  /*4bd0*/  FMNMX R7, R51, R14, !PT ;  /* 0x0000000e33077209 */ /* 0x000fe20007800000 */
[--C-:B------:R-:W-:Y:S01]  /*4be0*/  FFMA R53, R60, UR44, -R152.reuse ;  /* 0x0000002c3c357c23 */ /* 0x100fe20008000898 */
[--C-:B------:R-:W-:Y:S01]  /*4bf0*/  FFMA R48, R73, UR44, -R152.reuse ;  /* 0x0000002c49307c23 */ /* 0x100fe20008000898 */
[----:B------:R-:W3:Y:S01]  /*4c00*/  MUFU.EX2 R10, R10 ;  /* 0x0000000a000a7308 */ /* 0x000ee20000000800 */
[----:B-1----:R-:W-:Y:S01]  /*4c10*/  @!P6 FMUL R24, R24, R24 ;  /* 0x000000181818e220 */ /* 0x002fe20000400000 */
[----:B------:R-:W-:Y:S01]  /*4c20*/  FSETP.GEU.AND P6, PT, R19, -126, PT ;  /* 0xc2fc00001300780b */ /* 0x000fe20003fce000 */
[--C-:B------:R-:W-:Y:S01]  /*4c30*/  FFMA R73, R80, UR44, -R152.reuse ;  /* 0x0000002c50497c23 */ /* 0x100fe20008000898 */
[----:B------:R-:W-:Y:S01]  /*4c40*/  FMNMX R14, R54, R7, !PT ;  /* 0x00000007360e7209 */ /* 0x000fe20007800000 */
[----:B------:R-:W-:Y:S01]  /*4c50*/  FFMA R60, R85, UR44, -R152 ;  /* 0x0000002c553c7c23 */ /* 0x000fe20008000898 */
[----:B------:R-:W-:-:S02]  /*4c60*/  FMUL R11, R11, UR44 ;  /* 0x0000002c0b0b7c20 */ /* 0x000fc40008400000 */
[----:B------:R-:W1:Y:S01]  /*4c70*/  MUFU.EX2 R17, R17 ;  /* 0x0000001100117308 */ /* 0x000e620000000800 */
[----:B--2---:R-:W-:Y:S01]  /*4c80*/  @!P3 FMUL R15, R15, R15 ;  /* 0x0000000f0f0fb220 */ /* 0x004fe20000400000 */
[----:B------:R-:W-:Y:S02]  /*4c90*/  FSETP.GEU.AND P3, PT, R12, -126, PT ;  /* 0xc2fc00000c00780b */ /* 0x000fe40003f6e000 */
[----:B------:R-:W-:Y:S01]  /*4ca0*/  FMNMX R7, R55, R14, !PT ;  /* 0x0000000e37077209 */ /* 0x000fe20007800000 */
[--C-:B------:R-:W-:Y:S01]  /*4cb0*/  FFMA R14, R44, UR44, -R152.reuse ;  /* 0x0000002c2c0e7c23 */ /* 0x100fe20008000898 */
[--C-:B------:R-:W-:Y:S01]  /*4cc0*/  FFMA R44, R65, UR44, -R152.reuse ;  /* 0x0000002c412c7c23 */ /* 0x100fe20008000898 */
[----:B------:R-:W-:Y:S01]  /*4cd0*/  @!P6 FMUL R19, R19, 0.5 ;  /* 0x3f0000001313e820 */ /* 0x000fe20000400000 */
[----:B------:R-:W2:Y:S01]  /*4ce0*/  MUFU.EX2 R28, R28 ;  /* 0x0000001c001c7308 */ /* 0x000ea20000000800 */
[----:B---3--:R-:W-:Y:S01]  /*4cf0*/  @!P4 FMUL R10, R10, R10 ;  /* 0x0000000a0a0ac220 */ /* 0x008fe20000400000 */
[----:B------:R-:W-:Y:S01]  /*4d00*/  FSETP.GEU.AND P4, PT, R21, -126, PT ;  /* 0xc2fc00001500780b */ /* 0x000fe20003f8e000 */
[----:B------:R-:W-:Y:S01]  /*4d10*/  FFMA R65, R72, UR44, -R152 ;  /* 0x0000002c48417c23 */ /* 0x000fe20008000898 */
[----:B------:R-:W-:-:S03]  /*4d20*/  FMNMX R16, R58, R7, !PT ;  /* 0x000000073a107209 */ /* 0x000fc60007800000 */
[----:B------:R-:W-:Y:S01]  /*4d30*/  @!P3 FMUL R12, R12, 0.5 ;  /* 0x3f0000000c0cb820 */ /* 0x000fe20000400000 */
[----:B------:R-:W3:Y:S01]  /*4d40*/  MUFU.EX2 R19, R19 ;  /* 0x0000001300137308 */ /* 0x000ee20000000800 */
[----:B-1----:R-:W-:Y:S01]  /*4d50*/  @!P5 FMUL R17, R17, R17 ;  /* 0x000000111111d220 */ /* 0x002fe20000400000 */
[----:B------:R-:W-:Y:S02]  /*4d60*/  FSETP.GEU.AND P5, PT, R32, -126, PT ;  /* 0xc2fc00002000780b */ /* 0x000fe40003fae000 */
[----:B------:R-:W-:-:S03]  /*4d70*/  FMNMX R7, R59, R16, !PT ;  /* 0x000000103b077209 */ /* 0x000fc60007800000 */
[----:B------:R-:W-:Y:S01]  /*4d80*/  @!P4 FMUL R21, R21, 0.5 ;  /* 0x3f0000001515c820 */ /* 0x000fe20000400000 */
[----:B------:R-:W1:Y:S01]  /*4d90*/  MUFU.EX2 R12, R12 ;  /* 0x0000000c000c7308 */ /* 0x000e620000000800 */
[----:B--2---:R-:W-:Y:S01]  /*4da0*/  @!P2 FMUL R28, R28, R28 ;  /* 0x0000001c1c1ca220 */ /* 0x004fe20000400000 */
[----:B------:R-:W-:Y:S02]  /*4db0*/  FSETP.GEU.AND P2, PT, R23, -126, PT ;  /* 0xc2fc00001700780b */ /* 0x000fe40003f4e000 */
[----:B------:R-:W-:-:S03]  /*4dc0*/  FMNMX R16, R62, R7, !PT ;  /* 0x000000073e107209 */ /* 0x000fc60007800000 */
[----:B------:R-:W-:Y:S01]  /*4dd0*/  @!P5 FMUL R32, R32, 0.5 ;  /* 0x3f0000002020d820 */ /* 0x000fe20000400000 */
[----:B------:R-:W2:Y:S01]  /*4de0*/  MUFU.EX2 R21, R21 ;  /* 0x0000001500157308 */ /* 0x000ea20000000800 */
[----:B---3--:R-:W-:Y:S01]  /*4df0*/  @!P6 FMUL R19, R19, R19 ;  /* 0x000000131313e220 */ /* 0x008fe20000400000 */
[----:B------:R-:W-:Y:S02]  /*4e00*/  FSETP.GEU.AND P6, PT, R14, -126, PT ;  /* 0xc2fc00000e00780b */ /* 0x000fe40003fce000 */
        /* <DEDUP_REMOVED lines=10> */
[----:B------:R-:W-:Y:S01]  /*4eb0*/  FMNMX R7, R67, R16, !PT ;  /* 0x0000001043077209 */ /* 0x000fe20007800000 */
[----:B------:R-:W-:Y:S02]  /*4ec0*/  FFMA R16, R52, UR44, -R152 ;  /* 0x0000002c34107c23 */ /* 0x000fe40008000898 */
[----:B------:R-:W-:Y:S01]  /*4ed0*/  @!P3 FMUL R37, R37, 0.5 ;  /* 0x3f0000002525b820 */ /* 0x000fe20000400000 */
[----:B------:R-:W2:Y:S01]  /*4ee0*/  MUFU.EX2 R14, R14 ;  /* 0x0000000e000e7308 */ /* 0x000ea20000000800 */
[----:B---3--:R-:W-:Y:S01]  /*4ef0*/  @!P5 FMUL R32, R32, R32 ;  /* 0x000000202020d220 */ /* 0x008fe20000400000 */
[----:B------:R-:W-:-:S02]  /*4f00*/  FSETP.GEU.AND P5, PT, R41, -126, PT ;  /* 0xc2fc00002900780b */ /* 0x000fc40003fae000 */
[----:B------:R-:W-:-:S03]  /*4f10*/  FMNMX R18, R70, R7, !PT ;  /* 0x0000000746127209 */ /* 0x000fc60007800000 */
[----:B------:R-:W-:Y:S01]  /*4f20*/  @!P4 FMUL R36, R36, 0.5 ;  /* 0x3f0000002424c820 */ /* 0x000fe20000400000 */
[----:B------:R-:W3:Y:S01]  /*4f30*/  MUFU.EX2 R37, R37 ;  /* 0x0000002500257308 */ /* 0x000ee20000000800 */
[----:B------:R-:W-:Y:S01]  /*4f40*/  FMNMX R7, R71, R18, !PT ;  /* 0x0000001247077209 */ /* 0x000fe20007800000 */
[----:B-1----:R-:W-:Y:S01]  /*4f50*/  @!P2 FMUL R23, R23, R23 ;  /* 0x000000171717a220 */ /* 0x002fe20000400000 */
[----:B------:R-:W-:Y:S02]  /*4f60*/  FSETP.GEU.AND P2, PT, R16, -126, PT ;  /* 0xc2fc00001000780b */ /* 0x000fe40003f4e000 */
[----:B------:R-:W-:Y:S02]  /*4f70*/  FMNMX R18, R74, R7, !PT ;  /* 0x000000074a127209 */ /* 0x000fe40007800000 */
[----:B------:R-:W-:Y:S01]  /*4f80*/  @!P5 FMUL R41, R41, 0.5 ;  /* 0x3f0000002929d820 */ /* 0x000fe20000400000 */
[----:B------:R-:W1:Y:S01]  /*4f90*/  MUFU.EX2 R36, R36 ;  /* 0x0000002400247308 */ /* 0x000e620000000800 */
[----:B--2---:R-:W-:Y:S01]  /*4fa0*/  @!P6 FMUL R14, R14, R14 ;  /* 0x0000000e0e0ee220 */ /* 0x004fe20000400000 */
[----:B------:R-:W-:-:S02]  /*4fb0*/  FSETP.GEU.AND P6, PT, R45, -126, PT ;  /* 0xc2fc00002d00780b */ /* 0x000fc40003fce000 */
[----:B------:R-:W-:-:S04]  /*4fc0*/  FMNMX R7, R75, R18, !PT ;  /* 0x000000124b077209 */ /* 0x000fc80007800000 */
[----:B------:R-:W2:Y:S01]  /*4fd0*/  MUFU.EX2 R41, R41 ;  /* 0x0000002900297308 */ /* 0x000ea20000000800 */
[----:B---3--:R-:W-:Y:S01]  /*4fe0*/  @!P3 FMUL R37, R37, R37 ;  /* 0x000000252525b220 */ /* 0x008fe20000400000 */
[----:B------:R-:W-:Y:S01]  /*4ff0*/  FSETP.GEU.AND P3, PT, R49, -126, PT ;  /* 0xc2fc00003100780b */ /* 0x000fe20003f6e000 */
[----:B------:R-:W-:Y:S01]  /*5000*/  @!P2 FMUL R16, R16, 0.5 ;  /* 0x3f0000001010a820 */ /* 0x000fe20000400000 */
[----:B------:R-:W-:-:S03]  /*5010*/  FMNMX R18, R78, R7, !PT ;  /* 0x000000074e127209 */ /* 0x000fc60007800000 */
[----:B------:R-:W-:Y:S01]  /*5020*/  @!P6 FMUL R45, R45, 0.5 ;  /* 0x3f0000002d2de820 */ /* 0x000fe20000400000 */
[----:B------:R-:W-:Y:S01]  /*5030*/  FMNMX R7, R79, R18, !PT ;  /* 0x000000124f077209 */ /* 0x000fe20007800000 */
[----:B------:R-:W3:Y:S01]  /*5040*/  MUFU.EX2 R16, R16 ;  /* 0x0000001000107308 */ /* 0x000ee20000000800 */
[----:B-1----:R-:W-:Y:S01]  /*5050*/  @!P4 FMUL R36, R36, R36 ;  /* 0x000000242424c220 */ /* 0x002fe20000400000 */
[----:B------:R-:W-:Y:S02]  /*5060*/  FSETP.GEU.AND P4, PT, R40, -126, PT ;  /* 0xc2fc00002800780b */ /* 0x000fe40003f8e000 */
[----:B------:R-:W-:Y:S02]  /*5070*/  FMNMX R18, R82, R7, !PT ;  /* 0x0000000752127209 */ /* 0x000fe40007800000 */
[----:B------:R-:W-:Y:S02]  /*5080*/  @!P3 FMUL R49, R49, 0.5 ;  /* 0x3f0000003131b820 */ /* 0x000fe40000400000 */
[----:B------:R-:W1:Y:S01]  /*5090*/  MUFU.EX2 R45, R45 ;  /* 0x0000002d002d7308 */ /* 0x000e620000000800 */
[----:B------:R-:W-:Y:S01]  /*50a0*/  FMNMX R7, R83, R18, !PT ;  /* 0x0000001253077209 */ /* 0x000fe20007800000 */
[----:B--2---:R-:W-:Y:S01]  /*50b0*/  @!P5 FMUL R41, R41, R41 ;  /* 0x000000292929d220 */ /* 0x004fe20000400000 */
[----:B------:R-:W-:Y:S01]  /*50c0*/  FSETP.GEU.AND P5, PT, R53, -126, PT ;  /* 0xc2fc00003500780b */ /* 0x000fe20003fae000 */
[--C-:B------:R-:W-:Y:S01]  /*50d0*/  FFMA R18, R61, UR44, -R152.reuse ;  /* 0x0000002c3d127c23 */ /* 0x100fe20008000898 */
[----:B------:R-:W-:Y:S01]  /*50e0*/  FMNMX R20, R86, R7, !PT ;  /* 0x0000000756147209 */ /* 0x000fe20007800000 */
[--C-:B------:R-:W-:Y:S01]  /*50f0*/  FFMA R61, R68, UR44, -R152.reuse ;  /* 0x0000002c443d7c23 */ /* 0x100fe20008000898 */
[----:B------:R-:W-:Y:S01]  /*5100*/  @!P4 FMUL R40, R40, 0.5 ;  /* 0x3f0000002828c820 */ /* 0x000fe20000400000 */
[----:B------:R-:W2:Y:S01]  /*5110*/  MUFU.EX2 R49, R49 ;  /* 0x0000003100317308 */ /* 0x000ea20000000800 */
[----:B------:R-:W-:Y:S01]  /*5120*/  FMNMX R7, R87, R20, !PT ;  /* 0x0000001457077209 */ /* 0x000fe20007800000 */
[----:B---3--:R-:W-:Y:S01]  /*5130*/  @!P2 FMUL R16, R16, R16 ;  /* 0x000000101010a220 */ /* 0x008fe20000400000 */
[----:B------:R-:W-:Y:S01]  /*5140*/  FSETP.GEU.AND P2, PT, R18, -126, PT ;  /* 0xc2fc00001200780b */ /* 0x000fe20003f4e000 */
[--C-:B------:R-:W-:Y:S01]  /*5150*/  FFMA R20, R69, UR44, -R152.reuse ;  /* 0x0000002c45147c23 */ /* 0x100fe20008000898 */
[----:B------:R-:W-:Y:S01]  /*5160*/  FFMA R69, R76, UR44, -R152 ;  /* 0x0000002c4c457c23 */ /* 0x000fe20008000898 */
[----:B------:R-:W3:Y:S02]  /*5170*/  SHFL.BFLY PT, R52, R7, 0x1, 0x1f ;  /* 0x0c201f0007347f89 */ /* 0x000ee400000e0000 */
[----:B------:R-:W-:Y:S01]  /*5180*/  @!P5 FMUL R53, R53, 0.5 ;  /* 0x3f0000003535d820 */ /* 0x000fe20000400000 */
[----:B-1----:R-:W-:Y:S01]  /*5190*/  @!P6 FMUL R45, R45, R45 ;  /* 0x0000002d2d2de220 */ /* 0x002fe20000400000 */
[----:B------:R-:W-:Y:S01]  /*51a0*/  FSETP.GEU.AND P6, PT, R57, -126, PT ;  /* 0xc2fc00003900780b */ /* 0x000fe20003fce000 */
[----:B------:R-:W1:Y:S05]  /*51b0*/  MUFU.EX2 R40, R40 ;  /* 0x0000002800287308 */ /* 0x000e6a0000000800 */
[----:B------:R-:W-:Y:S01]  /*51c0*/  @!P2 FMUL R18, R18, 0.5 ;  /* 0x3f0000001212a820 */ /* 0x000fe20000400000 */
[----:B--2---:R-:W-:Y:S01]  /*51d0*/  @!P3 FMUL R49, R49, R49 ;  /* 0x000000313131b220 */ /* 0x004fe20000400000 */
[----:B------:R-:W-:Y:S01]  /*51e0*/  FSETP.GEU.AND P3, PT, R44, -126, PT ;  /* 0xc2fc00002c00780b */ /* 0x000fe20003f6e000 */
[----:B------:R-:W2:Y:S04]  /*51f0*/  MUFU.EX2 R53, R53 ;  /* 0x0000003500357308 */ /* 0x000ea80000000800 */
[----:B------:R-:W-:-:S04]  /*5200*/  @!P6 FMUL R57, R57, 0.5 ;  /* 0x3f0000003939e820 */ /* 0x000fc80000400000 */
[----:B------:R-:W4:Y:S01]  /*5210*/  MUFU.EX2 R18, R18 ;  /* 0x0000001200127308 */ /* 0x000f220000000800 */
[----:B-1----:R-:W-:Y:S01]  /*5220*/  @!P4 FMUL R40, R40, R40 ;  /* 0x000000282828c220 */ /* 0x002fe20000400000 */
[----:B------:R-:W-:Y:S02]  /*5230*/  FSETP.GEU.AND P4, PT, R61, -126, PT ;  /* 0xc2fc00003d00780b */ /* 0x000fe40003f8e000 */
[----:B------:R-:W-:Y:S01]  /*5240*/  @!P3 FMUL R44, R44, 0.5 ;  /* 0x3f0000002c2cb820 */ /* 0x000fe20000400000 */
[----:B---3--:R-:W-:Y:S01]  /*5250*/  FMNMX R7, R7, R52, !PT ;  /* 0x0000003407077209 */ /* 0x008fe20007800000 */
[--C-:B------:R-:W-:Y:S01]  /*5260*/  FFMA R52, R77, UR44, -R152.reuse ;  /* 0x0000002c4d347c23 */ /* 0x100fe20008000898 */
[----:B------:R-:W-:Y:S01]  /*5270*/  FFMA R77, R84, UR44, -R152 ;  /* 0x0000002c544d7c23 */ /* 0x000fe20008000898 */
[----:B------:R-:W1:Y:S01]  /*5280*/  MUFU.EX2 R57, R57 ;  /* 0x0000003900397308 */ /* 0x000e620000000800 */
[----:B--2---:R-:W-:Y:S01]  /*5290*/  @!P5 FMUL R53, R53, R53 ;  /* 0x000000353535d220 */ /* 0x004fe20000400000 */
[----:B------:R-:W2:Y:S01]  /*52a0*/  SHFL.BFLY PT, R56, R7, 0x2, 0x1f ;  /* 0x0c401f0007387f89 */ /* 0x000ea200000e0000 */
[----:B------:R-:W-:-:S04]  /*52b0*/  FSETP.GEU.AND P5, PT, R20, -126, PT ;  /* 0xc2fc00001400780b */ /* 0x000fc80003fae000 */
[----:B------:R-:W-:Y:S01]  /*52c0*/  @!P4 FMUL R61, R61, 0.5 ;  /* 0x3f0000003d3dc820 */ /* 0x000fe20000400000 */
[----:B------:R-:W3:Y:S01]  /*52d0*/  MUFU.EX2 R44, R44 ;  /* 0x0000002c002c7308 */ /* 0x000ee20000000800 */
[----:B----4-:R-:W-:Y:S01]  /*52e0*/  @!P2 FMUL R18, R18, R18 ;  /* 0x000000121212a220 */ /* 0x010fe20000400000 */
[----:B------:R-:W-:-:S06]  /*52f0*/  FSETP.GEU.AND P2, PT, R65, -126, PT ;  /* 0xc2fc00004100780b */ /* 0x000fcc0003f4e000 */
[----:B------:R-:W-:Y:S01]  /*5300*/  @!P5 FMUL R20, R20, 0.5 ;  /* 0x3f0000001414d820 */ /* 0x000fe20000400000 */
[----:B-1----:R-:W-:Y:S01]  /*5310*/  @!P6 FMUL R57, R57, R57 ;  /* 0x000000393939e220 */ /* 0x002fe20000400000 */
[----:B------:R-:W-:Y:S01]  /*5320*/  FSETP.GEU.AND P6, PT, R48, -126, PT ;  /* 0xc2fc00003000780b */ /* 0x000fe20003fce000 */
[----:B------:R-:W1:Y:S04]  /*5330*/  MUFU.EX2 R61, R61 ;  /* 0x0000003d003d7308 */ /* 0x000e680000000800 */
[----:B------:R-:W-:Y:S01]  /*5340*/  @!P2 FMUL R65, R65, 0.5 ;  /* 0x3f0000004141a820 */ /* 0x000fe20000400000 */
[----:B---3--:R-:W-:Y:S01]  /*5350*/  @!P3 FMUL R44, R44, R44 ;  /* 0x0000002c2c2cb220 */ /* 0x008fe20000400000 */
[----:B------:R-:W-:Y:S02]  /*5360*/  FSETP.GEU.AND P3, PT, R69, -126, PT ;  /* 0xc2fc00004500780b */ /* 0x000fe40003f6e000 */
[----:B------:R-:W3:Y:S01]  /*5370*/  MUFU.EX2 R20, R20 ;  /* 0x0000001400147308 */ /* 0x000ee20000000800 */
[----:B--2---:R-:W-:Y:S01]  /*5380*/  FMNMX R7, R7, R56, !PT ;  /* 0x0000003807077209 */ /* 0x004fe20007800000 */
[----:B------:R-:W-:-:S02]  /*5390*/  FFMA R56, R81, UR44, -R152 ;  /* 0x0000002c51387c23 */ /* 0x000fc40008000898 */
[----:B------:R-:W-:-:S04]  /*53a0*/  @!P6 FMUL R48, R48, 0.5 ;  /* 0x3f0000003030e820 */ /* 0x000fc80000400000 */
[----:B------:R-:W2:Y:S01]  /*53b0*/  MUFU.EX2 R65, R65 ;  /* 0x0000004100417308 */ /* 0x000ea20000000800 */
[----:B-1----:R-:W-:Y:S01]  /*53c0*/  @!P4 FMUL R61, R61, R61 ;  /* 0x0000003d3d3dc220 */ /* 0x002fe20000400000 */
[----:B------:R-:W-:Y:S01]  /*53d0*/  FSETP.GEU.AND P4, PT, R52, -126, PT ;  /* 0xc2fc00003400780b */ /* 0x000fe20003f8e000 */
[----:B------:R-:W-:-:S05]  /*53e0*/  @!P3 FMUL R69, R69, 0.5 ;  /* 0x3f0000004545b820 */ /* 0x000fca0000400000 */
[----:B------:R-:W1:Y:S01]  /*53f0*/  MUFU.EX2 R48, R48 ;  /* 0x0000003000307308 */ /* 0x000e620000000800 */
[----:B---3--:R-:W-:Y:S01]  /*5400*/  @!P5 FMUL R20, R20, R20 ;  /* 0x000000141414d220 */ /* 0x008fe20000400000 */
[----:B------:R-:W-:-:S05]  /*5410*/  FSETP.GEU.AND P5, PT, R73, -126, PT ;  /* 0xc2fc00004900780b */ /* 0x000fca0003fae000 */
[----:B------:R-:W-:Y:S01]  /*5420*/  @!P4 FMUL R52, R52, 0.5 ;  /* 0x3f0000003434c820 */ /* 0x000fe20000400000 */
[----:B------:R-:W3:Y:S01]  /*5430*/  MUFU.EX2 R69, R69 ;  /* 0x0000004500457308 */ /* 0x000ee20000000800 */
[----:B--2---:R-:W-:Y:S01]  /*5440*/  @!P2 FMUL R65, R65, R65 ;  /* 0x000000414141a220 */ /* 0x004fe20000400000 */
[----:B------:R-:W-:-:S04]  /*5450*/  FSETP.NEU.AND P2, PT, R7, -INF , PT ;  /* 0xff8000000700780b */ /* 0x000fc80003f4d000 */
[----:B------:R-:W-:Y:S01]  /*5460*/  FSEL R72, R7, RZ, P2 ;  /* 0x000000ff07487208 */ /* 0x000fe20001000000 */
[----:B------:R-:W-:Y:S01]  /*5470*/  @!P5 FMUL R73, R73, 0.5 ;  /* 0x3f0000004949d820 */ /* 0x000fe20000400000 */
[----:B------:R-:W2:Y:S01]  /*5480*/  MUFU.EX2 R52, R52 ;  /* 0x0000003400347308 */ /* 0x000ea20000000800 */
[----:B-1----:R-:W-:Y:S01]  /*5490*/  @!P6 FMUL R48, R48, R48 ;  /* 0x000000303030e220 */ /* 0x002fe20000400000 */
[----:B------:R-:W-:Y:S01]  /*54a0*/  FSETP.GEU.AND P6, PT, R56, -126, PT ;  /* 0xc2fc00003800780b */ /* 0x000fe20003fce000 */
[C---:B------:R-:W-:Y:S01]  /*54b0*/  FMUL R76, R72.reuse, UR44 ;  /* 0x0000002c484c7c20 */ /* 0x040fe20008400000 */
[----:B------:R-:W-:Y:S01]  /*54c0*/  FSETP.GEU.AND P2, PT, R77, -126, PT ;  /* 0xc2fc00004d00780b */ /* 0x000fe20003f4e000 */
[----:B------:R-:W-:Y:S01]  /*54d0*/  FADD R84, -R72, R13 ;  /* 0x0000000d48547221 */ /* 0x000fe20000000100 */
[----:B------:R-:W-:Y:S01]  /*54e0*/  FADD R13, R24, R49 ;  /* 0x00000031180d7221 */ /* 0x000fe20000000000 */
[--C-:B------:R-:W-:Y:S01]  /*54f0*/  FFMA R25, R26, UR44, -R76.reuse ;  /* 0x0000002c1a197c23 */ /* 0x100fe2000800084c */
[----:B------:R-:W1:Y:S01]  /*5500*/  MUFU.EX2 R73, R73 ;  /* 0x0000004900497308 */ /* 0x000e620000000800 */
[----:B---3--:R-:W-:Y:S01]  /*5510*/  @!P3 FMUL R69, R69, R69 ;  /* 0x000000454545b220 */ /* 0x008fe20000400000 */
[----:B------:R-:W-:Y:S01]  /*5520*/  FSETP.GEU.AND P3, PT, R60, -126, PT ;  /* 0xc2fc00003c00780b */ /* 0x000fe20003f6e000 */
[--C-:B------:R-:W-:Y:S01]  /*5530*/  FFMA R26, R27, UR44, -R76.reuse ;  /* 0x0000002c1b1a7c23 */ /* 0x100fe2000800084c */
[--C-:B------:R-:W-:Y:S01]  /*5540*/  FFMA R27, R30, UR44, -R76.reuse ;  /* 0x0000002c1e1b7c23 */ /* 0x100fe2000800084c */
[--C-:B------:R-:W-:Y:S01]  /*5550*/  FFMA R29, R34, UR44, -R76.reuse ;  /* 0x0000002c221d7c23 */ /* 0x100fe2000800084c */
[--C-:B------:R-:W-:Y:S01]  /*5560*/  FFMA R31, R31, UR44, -R76.reuse ;  /* 0x0000002c1f1f7c23 */ /* 0x100fe2000800084c */
[----:B------:R-:W-:Y:S01]  /*5570*/  @!P6 FMUL R56, R56, 0.5 ;  /* 0x3f0000003838e820 */ /* 0x000fe20000400000 */
[--C-:B------:R-:W-:Y:S01]  /*5580*/  FFMA R39, R39, UR44, -R76.reuse ;  /* 0x0000002c27277c23 */ /* 0x100fe2000800084c */
[----:B--2---:R-:W-:Y:S01]  /*5590*/  @!P4 FMUL R52, R52, R52 ;  /* 0x000000343434c220 */ /* 0x004fe20000400000 */
[----:B------:R-:W-:Y:S01]  /*55a0*/  FSETP.GEU.AND P4, PT, R25, -126, PT ;  /* 0xc2fc00001900780b */ /* 0x000fe20003f8e000 */
[----:B------:R-:W-:Y:S01]  /*55b0*/  @!P2 FMUL R77, R77, 0.5 ;  /* 0x3f0000004d4da820 */ /* 0x000fe20000400000 */
[--C-:B------:R-:W-:Y:S01]  /*55c0*/  FFMA R35, R35, UR44, -R76.reuse ;  /* 0x0000002c23237c23 */ /* 0x100fe2000800084c */
[----:B------:R-:W2:Y:S01]  /*55d0*/  MUFU.EX2 R56, R56 ;  /* 0x0000003800387308 */ /* 0x000ea20000000800 */
[--C-:B------:R-:W-:Y:S01]  /*55e0*/  FFMA R43, R43, UR44, -R76.reuse ;  /* 0x0000002c2b2b7c23 */ /* 0x100fe2000800084c */
[----:B------:R-:W-:Y:S01]  /*55f0*/  @!P3 FMUL R60, R60, 0.5 ;  /* 0x3f0000003c3cb820 */ /* 0x000fe20000400000 */
[--C-:B------:R-:W-:Y:S01]  /*5600*/  FFMA R33, R42, UR44, -R76.reuse ;  /* 0x0000002c2a217c23 */ /* 0x100fe2000800084c */
[----:B-1----:R-:W-:Y:S01]  /*5610*/  @!P5 FMUL R73, R73, R73 ;  /* 0x000000494949d220 */ /* 0x002fe20000400000 */
[----:B------:R-:W-:Y:S01]  /*5620*/  FSETP.GEU.AND P5, PT, R26, -126, PT ;  /* 0xc2fc00001a00780b */ /* 0x000fe20003fae000 */
[--C-:B------:R-:W-:Y:S01]  /*5630*/  FFMA R47, R47, UR44, -R76.reuse ;  /* 0x0000002c2f2f7c23 */ /* 0x100fe2000800084c */
[--C-:B------:R-:W-:Y:S01]  /*5640*/  FFMA R51, R51, UR44, -R76.reuse ;  /* 0x0000002c33337c23 */ /* 0x100fe2000800084c */
[----:B------:R-:W1:Y:S01]  /*5650*/  MUFU.EX2 R60, R60 ;  /* 0x0000003c003c7308 */ /* 0x000e620000000800 */
[--C-:B------:R-:W-:Y:S01]  /*5660*/  FFMA R55, R55, UR44, -R76.reuse ;  /* 0x0000002c37377c23 */ /* 0x100fe2000800084c */
[----:B------:R-:W-:Y:S01]  /*5670*/  @!P4 FMUL R25, R25, 0.5 ;  /* 0x3f0000001919c820 */ /* 0x000fe20000400000 */
[--C-:B------:R-:W-:Y:S01]  /*5680*/  FFMA R64, R62, UR44, -R76.reuse ;  /* 0x0000002c3e407c23 */ /* 0x100fe2000800084c */
[--C-:B------:R-:W-:Y:S01]  /*5690*/  FFMA R68, R70, UR44, -R76.reuse ;  /* 0x0000002c46447c23 */ /* 0x100fe2000800084c */
[--C-:B------:R-:W-:Y:S01]  /*56a0*/  FFMA R66, R66, UR44, -R76.reuse ;  /* 0x0000002c42427c23 */ /* 0x100fe2000800084c */
[--C-:B------:R-:W-:Y:S01]  /*56b0*/  FFMA R70, R74, UR44, -R76.reuse ;  /* 0x0000002c4a467c23 */ /* 0x100fe2000800084c */
[--C-:B------:R-:W-:Y:S01]  /*56c0*/  FFMA R82, R82, UR44, -R76.reuse ;  /* 0x0000002c52527c23 */ /* 0x100fe2000800084c */
[----:B------:R-:W3:Y:S01]  /*56d0*/  MUFU.EX2 R77, R77 ;  /* 0x0000004d004d7308 */ /* 0x000ee20000000800 */
[----:B--2---:R-:W-:Y:S01]  /*56e0*/  @!P6 FMUL R56, R56, R56 ;  /* 0x000000383838e220 */ /* 0x004fe20000400000 */
[----:B------:R-:W-:Y:S01]  /*56f0*/  FSETP.GEU.AND P6, PT, R27, -126, PT ;  /* 0xc2fc00001b00780b */ /* 0x000fe20003fce000 */
[----:B------:R-:W-:Y:S01]  /*5700*/  @!P5 FMUL R26, R26, 0.5 ;  /* 0x3f0000001a1ad820 */ /* 0x000fe20000400000 */
[--C-:B------:R-:W-:Y:S01]  /*5710*/  FFMA R78, R78, UR44, -R76.reuse ;  /* 0x0000002c4e4e7c23 */ /* 0x100fe2000800084c */
[--C-:B------:R-:W-:Y:S01]  /*5720*/  FFMA R83, R83, UR44, -R76.reuse ;  /* 0x0000002c53537c23 */ /* 0x100fe2000800084c */
[--C-:B------:R-:W-:Y:S01]  /*5730*/  FFMA R86, R86, UR44, -R76.reuse ;  /* 0x0000002c56567c23 */ /* 0x100fe2000800084c */
[--C-:B------:R-:W-:Y:S01]  /*5740*/  FFMA R87, R87, UR44, -R76.reuse ;  /* 0x0000002c57577c23 */ /* 0x100fe2000800084c */
[----:B------:R-:W2:Y:S01]  /*5750*/  MUFU.EX2 R25, R25 ;  /* 0x0000001900197308 */ /* 0x000ea20000000800 */
[----:B-1----:R-:W-:Y:S01]  /*5760*/  @!P3 FMUL R60, R60, R60 ;  /* 0x0000003c3c3cb220 */ /* 0x002fe20000400000 */
[----:B------:R-:W-:Y:S01]  /*5770*/  FSETP.GEU.AND P3, PT, R29, -126, PT ;  /* 0xc2fc00001d00780b */ /* 0x000fe20003f6e000 */
[----:B------:R-:W-:Y:S01]  /*5780*/  FFMA R80, R79, UR44, -R76 ;  /* 0x0000002c4f507c23 */ /* 0x000fe2000800084c */
[----:B------:R-:W-:Y:S01]  /*5790*/  FADD R72, R23, R48 ;  /* 0x0000003017487221 */ /* 0x000fe20000000000 */
[----:B------:R-:W-:Y:S01]  /*57a0*/  FADD R74, R41, R56 ;  /* 0x00000038294a7221 */ /* 0x000fe20000000000 */
[----:B------:R-:W-:Y:S01]  /*57b0*/  FMUL R84, R84, UR44 ;  /* 0x0000002c54547c20 */ /* 0x000fe20008400000 */
[----:B------:R-:W-:Y:S01]  /*57c0*/  @!P6 FMUL R27, R27, 0.5 ;  /* 0x3f0000001b1be820 */ /* 0x000fe20000400000 */
[----:B------:R1:W4:Y:S01]  /*57d0*/  MUFU.EX2 R30, R26 ;  /* 0x0000001a001e7308 */ /* 0x0003220000000800 */
[----:B---3--:R-:W-:Y:S01]  /*57e0*/  @!P2 FMUL R77, R77, R77 ;  /* 0x0000004d4d4da220 */ /* 0x008fe20000400000 */
[----:B------:R-:W-:-:S02]  /*57f0*/  FSETP.GEU.AND P2, PT, R31, -126, PT ;  /* 0xc2fc00001f00780b */ /* 0x000fc40003f4e000 */
[----:B------:R-:W-:Y:S02]  /*5800*/  F2FP.BF16.F32.PACK_AB R24, R15, R24 ;  /* 0x000000180f18723e */ /* 0x000fe400000010ff */
[----:B------:R-:W-:Y:S01]  /*5810*/  F2FP.BF16.F32.PACK_AB R48, R48, R65 ;  /* 0x000000413030723e */ /* 0x000fe200000010ff */
[----:B------:R-:W-:Y:S01]  /*5820*/  @!P3 FMUL R29, R29, 0.5 ;  /* 0x3f0000001d1db820 */ /* 0x000fe20000400000 */
[----:B------:R-:W3:Y:S01]  /*5830*/  MUFU.EX2 R27, R27 ;  /* 0x0000001b001b7308 */ /* 0x000ee20000000800 */
[----:B-1----:R-:W-:Y:S01]  /*5840*/  FFMA R26, R38, UR44, -R76 ;  /* 0x0000002c261a7c23 */ /* 0x002fe2000800084c */
[----:B--2---:R-:W-:Y:S01]  /*5850*/  @!P4 FMUL R25, R25, R25 ;  /* 0x000000191919c220 */ /* 0x004fe20000400000 */
[----:B------:R-:W-:-:S04]  /*5860*/  FSETP.GEU.AND P4, PT, R35, -126, PT ;  /* 0xc2fc00002300780b */ /* 0x000fc80003f8e000 */
[----:B------:R-:W-:Y:S01]  /*5870*/  @!P2 FMUL R31, R31, 0.5 ;  /* 0x3f0000001f1fa820 */ /* 0x000fe20000400000 */
[----:B------:R-:W1:Y:S01]  /*5880*/  MUFU.EX2 R29, R29 ;  /* 0x0000001d001d7308 */ /* 0x000e620000000800 */
[----:B----4-:R-:W-:Y:S01]  /*5890*/  @!P5 FMUL R30, R30, R30 ;  /* 0x0000001e1e1ed220 */ /* 0x010fe20000400000 */
[----:B------:R-:W-:-:S06]  /*58a0*/  FSETP.GEU.AND P5, PT, R26, -126, PT ;  /* 0xc2fc00001a00780b */ /* 0x000fcc0003fae000 */
[----:B------:R-:W2:Y:S01]  /*58b0*/  MUFU.EX2 R34, R31 ;  /* 0x0000001f00227308 */ /* 0x000ea20000000800 */
[----:B---3--:R-:W-:Y:S01]  /*58c0*/  @!P6 FMUL R27, R27, R27 ;  /* 0x0000001b1b1be220 */ /* 0x008fe20000400000 */
[----:B------:R-:W-:Y:S01]  /*58d0*/  FSETP.GEU.AND P6, PT, R39, -126, PT ;  /* 0xc2fc00002700780b */ /* 0x000fe20003fce000 */
[----:B------:R-:W-:-:S04]  /*58e0*/  @!P4 FMUL R35, R35, 0.5 ;  /* 0x3f0000002323c820 */ /* 0x000fc80000400000 */
[----:B------:R-:W-:Y:S01]  /*58f0*/  @!P5 FMUL R26, R26, 0.5 ;  /* 0x3f0000001a1ad820 */ /* 0x000fe20000400000 */
[----:B------:R3:W4:Y:S01]  /*5900*/  MUFU.EX2 R38, R35 ;  /* 0x0000002300267308 */ /* 0x0007220000000800 */
[----:B-1----:R-:W-:Y:S01]  /*5910*/  @!P3 FMUL R29, R29, R29 ;  /* 0x0000001d1d1db220 */ /* 0x002fe20000400000 */
[----:B------:R-:W-:-:S05]  /*5920*/  FSETP.GEU.AND P3, PT, R43, -126, PT ;  /* 0xc2fc00002b00780b */ /* 0x000fca0003f6e000 */
[----:B------:R-:W-:Y:S01]  /*5930*/  @!P6 FMUL R39, R39, 0.5 ;  /* 0x3f0000002727e820 */ /* 0x000fe20000400000 */
[----:B------:R1:W5:Y:S01]  /*5940*/  MUFU.EX2 R31, R26 ;  /* 0x0000001a001f7308 */ /* 0x0003620000000800 */
[----:B--2---:R-:W-:Y:S01]  /*5950*/  @!P2 FMUL R34, R34, R34 ;  /* 0x000000222222a220 */ /* 0x004fe20000400000 */
[----:B------:R-:W-:Y:S01]  /*5960*/  FSETP.GEU.AND P2, PT, R33, -126, PT ;  /* 0xc2fc00002100780b */ /* 0x000fe20003f4e000 */
[----:B---3--:R-:W-:-:S04]  /*5970*/  FFMA R35, R46, UR44, -R76 ;  /* 0x0000002c2e237c23 */ /* 0x008fc8000800084c */
[----:B------:R-:W-:Y:S01]  /*5980*/  @!P3 FMUL R43, R43, 0.5 ;  /* 0x3f0000002b2bb820 */ /* 0x000fe20000400000 */
[----:B------:R2:W3:Y:S01]  /*5990*/  MUFU.EX2 R42, R39 ;  /* 0x00000027002a7308 */ /* 0x0004e20000000800 */
[----:B----4-:R-:W-:Y:S01]  /*59a0*/  @!P4 FMUL R38, R38, R38 ;  /* 0x000000262626c220 */ /* 0x010fe20000400000 */
[----:B------:R-:W-:Y:S01]  /*59b0*/  FSETP.GEU.AND P4, PT, R35, -126, PT ;  /* 0xc2fc00002300780b */ /* 0x000fe20003f8e000 */
[----:B-1----:R-:W-:-:S04]  /*59c0*/  FFMA R26, R58, UR44, -R76 ;  /* 0x0000002c3a1a7c23 */ /* 0x002fc8000800084c */
[----:B------:R-:W-:Y:S01]  /*59d0*/  @!P2 FMUL R33, R33, 0.5 ;  /* 0x3f0000002121a820 */ /* 0x000fe20000400000 */
[----:B------:R1:W4:Y:S01]  /*59e0*/  MUFU.EX2 R46, R43 ;  /* 0x0000002b002e7308 */ /* 0x0003220000000800 */
[----:B--2---:R-:W-:Y:S01]  /*59f0*/  FFMA R39, R50, UR44, -R76 ;  /* 0x0000002c32277c23 */ /* 0x004fe2000800084c */
[----:B-----5:R-:W-:Y:S01]  /*5a00*/  @!P5 FMUL R31, R31, R31 ;  /* 0x0000001f1f1fd220 */ /* 0x020fe20000400000 */
[----:B------:R-:W-:-:S04]  /*5a10*/  FSETP.GEU.AND P5, PT, R47, -126, PT ;  /* 0xc2fc00002f00780b */ /* 0x000fc80003fae000 */
[----:B------:R-:W-:Y:S01]  /*5a20*/  @!P4 FMUL R35, R35, 0.5 ;  /* 0x3f0000002323c820 */ /* 0x000fe20000400000 */
[----:B------:R-:W2:Y:S01]  /*5a30*/  MUFU.EX2 R33, R33 ;  /* 0x0000002100217308 */ /* 0x000ea20000000800 */
[----:B---3--:R-:W-:Y:S01]  /*5a40*/  @!P6 FMUL R42, R42, R42 ;  /* 0x0000002a2a2ae220 */ /* 0x008fe20000400000 */
[----:B------:R-:W-:Y:S01]  /*5a50*/  FSETP.GEU.AND P6, PT, R39, -126, PT ;  /* 0xc2fc00002700780b */ /* 0x000fe20003fce000 */
[----:B-1----:R-:W-:-:S05]  /*5a60*/  FFMA R43, R54, UR44, -R76 ;  /* 0x0000002c362b7c23 */ /* 0x002fca000800084c */
[----:B------:R-:W-:Y:S01]  /*5a70*/  @!P5 FMUL R47, R47, 0.5 ;  /* 0x3f0000002f2fd820 */ /* 0x000fe20000400000 */
[----:B----4-:R-:W-:Y:S01]  /*5a80*/  @!P3 FMUL R46, R46, R46 ;  /* 0x0000002e2e2eb220 */ /* 0x010fe20000400000 */
[----:B------:R-:W-:Y:S01]  /*5a90*/  FSETP.GEU.AND P3, PT, R43, -126, PT ;  /* 0xc2fc00002b00780b */ /* 0x000fe20003f6e000 */
[----:B------:R-:W1:Y:S04]  /*5aa0*/  MUFU.EX2 R35, R35 ;  /* 0x0000002300237308 */ /* 0x000e680000000800 */
[----:B------:R-:W-:Y:S01]  /*5ab0*/  @!P6 FMUL R39, R39, 0.5 ;  /* 0x3f0000002727e820 */ /* 0x000fe20000400000 */
[----:B--2---:R-:W-:Y:S01]  /*5ac0*/  @!P2 FMUL R33, R33, R33 ;  /* 0x000000212121a220 */ /* 0x004fe20000400000 */
[----:B------:R-:W-:Y:S02]  /*5ad0*/  FSETP.GEU.AND P2, PT, R51, -126, PT ;  /* 0xc2fc00003300780b */ /* 0x000fe40003f4e000 */
[----:B------:R2:W3:Y:S04]  /*5ae0*/  MUFU.EX2 R50, R47 ;  /* 0x0000002f00327308 */ /* 0x0004e80000000800 */
[----:B------:R-:W-:-:S04]  /*5af0*/  @!P3 FMUL R43, R43, 0.5 ;  /* 0x3f0000002b2bb820 */ /* 0x000fc80000400000 */
[----:B------:R-:W4:Y:S01]  /*5b00*/  MUFU.EX2 R39, R39 ;  /* 0x0000002700277308 */ /* 0x000f220000000800 */
[--C-:B--2---:R-:W-:Y:S01]  /*5b10*/  FFMA R47, R59, UR44, -R76.reuse ;  /* 0x0000002c3b2f7c23 */ /* 0x104fe2000800084c */
[----:B-1----:R-:W-:Y:S01]  /*5b20*/  @!P4 FMUL R35, R35, R35 ;  /* 0x000000232323c220 */ /* 0x002fe20000400000 */
[----:B------:R-:W-:Y:S01]  /*5b30*/  FSETP.GEU.AND P4, PT, R55, -126, PT ;  /* 0xc2fc00003700780b */ /* 0x000fe20003f8e000 */
[----:B------:R-:W-:Y:S01]  /*5b40*/  @!P2 FMUL R51, R51, 0.5 ;  /* 0x3f0000003333a820 */ /* 0x000fe20000400000 */
[----:B------:R-:W-:Y:S01]  /*5b50*/  FFMA R59, R71, UR44, -R76 ;  /* 0x0000002c473b7c23 */ /* 0x000fe2000800084c */
[----:B------:R-:W-:Y:S01]  /*5b60*/  FADD R71, R36, R73 ;  /* 0x0000004924477221 */ /* 0x000fe20000000000 */
[----:B------:R-:W-:Y:S01]  /*5b70*/  F2FP.BF16.F32.PACK_AB R36, R41, R36 ;  /* 0x000000242924723e */ /* 0x000fe200000010ff */
[----:B------:R-:W1:Y:S01]  /*5b80*/  MUFU.EX2 R43, R43 ;  /* 0x0000002b002b7308 */ /* 0x000e620000000800 */
[----:B---3--:R-:W-:Y:S01]  /*5b90*/  @!P5 FMUL R50, R50, R50 ;  /* 0x000000323232d220 */ /* 0x008fe20000400000 */
[----:B------:R-:W-:-:S06]  /*5ba0*/  FSETP.GEU.AND P5, PT, R26, -126, PT ;  /* 0xc2fc00001a00780b */ /* 0x000fcc0003fae000 */
[----:B------:R2:W3:Y:S01]  /*5bb0*/  MUFU.EX2 R54, R51 ;  /* 0x0000003300367308 */ /* 0x0004e20000000800 */
[----:B----4-:R-:W-:Y:S01]  /*5bc0*/  @!P6 FMUL R39, R39, R39 ;  /* 0x000000272727e220 */ /* 0x010fe20000400000 */
[----:B------:R-:W-:Y:S01]  /*5bd0*/  FSETP.GEU.AND P6, PT, R47, -126, PT ;  /* 0xc2fc00002f00780b */ /* 0x000fe20003fce000 */
[----:B------:R-:W-:-:S04]  /*5be0*/  @!P4 FMUL R55, R55, 0.5 ;  /* 0x3f0000003737c820 */ /* 0x000fc80000400000 */
[----:B------:R-:W-:Y:S01]  /*5bf0*/  @!P5 FMUL R26, R26, 0.5 ;  /* 0x3f0000001a1ad820 */ /* 0x000fe20000400000 */
[----:B------:R4:W5:Y:S01]  /*5c00*/  MUFU.EX2 R58, R55 ;  /* 0x00000037003a7308 */ /* 0x0009620000000800 */
[--C-:B--2---:R-:W-:Y:S01]  /*5c10*/  FFMA R51, R63, UR44, -R76.reuse ;  /* 0x0000002c3f337c23 */ /* 0x104fe2000800084c */
[----:B-1----:R-:W-:Y:S01]  /*5c20*/  @!P3 FMUL R43, R43, R43 ;  /* 0x0000002b2b2bb220 */ /* 0x002fe20000400000 */
[----:B------:R-:W-:-:S03]  /*5c30*/  FFMA R63, R75, UR44, -R76 ;  /* 0x0000002c4b3f7c23 */ /* 0x000fc6000800084c */
[----:B------:R-:W-:Y:S01]  /*5c40*/  FSETP.GEU.AND P3, PT, R51, -126, PT ;  /* 0xc2fc00003300780b */ /* 0x000fe20003f6e000 */
[----:B------:R-:W-:Y:S01]  /*5c50*/  @!P6 FMUL R47, R47, 0.5 ;  /* 0x3f0000002f2fe820 */ /* 0x000fe20000400000 */
[----:B------:R1:W2:Y:S01]  /*5c60*/  MUFU.EX2 R62, R26 ;  /* 0x0000001a003e7308 */ /* 0x0002a20000000800 */
[----:B----4-:R-:W-:Y:S01]  /*5c70*/  FFMA R55, R67, UR44, -R76 ;  /* 0x0000002c43377c23 */ /* 0x010fe2000800084c */
[----:B---3--:R-:W-:Y:S01]  /*5c80*/  @!P2 FMUL R54, R54, R54 ;  /* 0x000000363636a220 */ /* 0x008fe20000400000 */
[----:B------:R-:W-:Y:S01]  /*5c90*/  FSETP.GEU.AND P2, PT, R64, -126, PT ;  /* 0xc2fc00004000780b */ /* 0x000fe20003f4e000 */
[----:B------:R-:W-:Y:S01]  /*5ca0*/  FADD R67, R19, R44 ;  /* 0x0000002c13437221 */ /* 0x000fe20000000000 */
[----:B------:R-:W-:-:S03]  /*5cb0*/  F2FP.BF16.F32.PACK_AB R44, R44, R57 ;  /* 0x000000392c2c723e */ /* 0x000fc600000010ff */
[----:B------:R-:W3:Y:S01]  /*5cc0*/  MUFU.EX2 R47, R47 ;  /* 0x0000002f002f7308 */ /* 0x000ee20000000800 */
[----:B-----5:R-:W-:Y:S01]  /*5cd0*/  @!P4 FMUL R58, R58, R58 ;  /* 0x0000003a3a3ac220 */ /* 0x020fe20000400000 */
[----:B------:R-:W-:Y:S01]  /*5ce0*/  FSETP.GEU.AND P4, PT, R66, -126, PT ;  /* 0xc2fc00004200780b */ /* 0x000fe20003f8e000 */
[----:B------:R-:W-:Y:S01]  /*5cf0*/  @!P3 FMUL R51, R51, 0.5 ;  /* 0x3f0000003333b820 */ /* 0x000fe20000400000 */
[----:B-1----:R-:W-:Y:S01]  /*5d00*/  FADD R26, R32, R65 ;  /* 0x00000041201a7221 */ /* 0x002fe20000000000 */
[----:B------:R-:W-:-:S03]  /*5d10*/  F2FP.BF16.F32.PACK_AB R32, R23, R32 ;  /* 0x000000201720723e */ /* 0x000fc600000010ff */
[----:B------:R-:W-:Y:S01]  /*5d20*/  @!P2 FMUL R64, R64, 0.5 ;  /* 0x3f0000004040a820 */ /* 0x000fe20000400000 */
[----:B--2---:R-:W-:Y:S01]  /*5d30*/  @!P5 FMUL R62, R62, R62 ;  /* 0x0000003e3e3ed220 */ /* 0x004fe20000400000 */
[----:B------:R-:W-:Y:S01]  /*5d40*/  FSETP.GEU.AND P5, PT, R55, -126, PT ;  /* 0xc2fc00003700780b */ /* 0x000fe20003fae000 */
[----:B------:R-:W1:Y:S01]  /*5d50*/  MUFU.EX2 R51, R51 ;  /* 0x0000003300337308 */ /* 0x000e620000000800 */
[----:B------:R-:W-:Y:S01]  /*5d60*/  FADD R75, R13, R26 ;  /* 0x0000001a0d4b7221 */ /* 0x000fe20000000000 */
[----:B------:R-:W-:Y:S01]  /*5d70*/  FADD R26, R28, R57 ;  /* 0x000000391c1a7221 */ /* 0x000fe20000000000 */
[----:B------:R-:W-:Y:S01]  /*5d80*/  FADD R13, R15, R40 ;  /* 0x000000280f0d7221 */ /* 0x000fe20000000000 */
[----:B------:R-:W-:Y:S01]  /*5d90*/  @!P4 FMUL R66, R66, 0.5 ;  /* 0x3f0000004242c820 */ /* 0x000fe20000400000 */
[----:B------:R-:W-:Y:S01]  /*5da0*/  F2FP.BF16.F32.PACK_AB R40, R40, R49 ;  /* 0x000000312828723e */ /* 0x000fe200000010ff */
[----:B---3--:R-:W-:Y:S01]  /*5db0*/  @!P6 FMUL R47, R47, R47 ;  /* 0x0000002f2f2fe220 */ /* 0x008fe20000400000 */
[----:B------:R-:W-:Y:S01]  /*5dc0*/  FSETP.GEU.AND P6, PT, R68, -126, PT ;  /* 0xc2fc00004400780b */ /* 0x000fe20003fce000 */
[----:B------:R-:W2:Y:S01]  /*5dd0*/  MUFU.EX2 R64, R64 ;  /* 0x0000004000407308 */ /* 0x000ea20000000800 */
[----:B------:R-:W-:Y:S01]  /*5de0*/  FADD R76, R26, R71 ;  /* 0x000000471a4c7221 */ /* 0x000fe20000000000 */
[----:B------:R-:W-:Y:S01]  /*5df0*/  FADD R71, R13, R72 ;  /* 0x000000480d477221 */ /* 0x000fe20000000000 */
[----:B------:R-:W-:Y:S01]  /*5e00*/  FADD R13, R10, R53 ;  /* 0x000000350a0d7221 */ /* 0x000fe20000000000 */
[----:B------:R-:W-:Y:S01]  /*5e10*/  @!P5 FMUL R55, R55, 0.5 ;  /* 0x3f0000003737d820 */ /* 0x000fe20000400000 */
[----:B------:R-:W-:Y:S01]  /*5e20*/  FADD R72, R14, R69 ;  /* 0x000000450e487221 */ /* 0x000fe20000000000 */
[----:B------:R-:W-:Y:S01]  /*5e30*/  FADD R26, R12, R61 ;  /* 0x0000003d0c1a7221 */ /* 0x000fe20000000000 */
[----:B------:R-:W-:Y:S01]  /*5e40*/  FADD R75, R75, R76 ;  /* 0x0000004c4b4b7221 */ /* 0x000fe20000000000 */
[----:B------:R-:W3:Y:S01]  /*5e50*/  MUFU.EX2 R66, R66 ;  /* 0x0000004200427308 */ /* 0x000ee20000000800 */
[----:B-1----:R-:W-:Y:S01]  /*5e60*/  @!P3 FMUL R51, R51, R51 ;  /* 0x000000333333b220 */ /* 0x002fe20000400000 */
[----:B------:R-:W-:-:S02]  /*5e70*/  FSETP.GEU.AND P3, PT, R70, -126, PT ;  /* 0xc2fc00004600780b */ /* 0x000fc40003f6e000 */
[----:B------:R-:W-:Y:S01]  /*5e80*/  @!P6 FMUL R68, R68, 0.5 ;  /* 0x3f0000004444e820 */ /* 0x000fe20000400000 */
[----:B------:R-:W-:Y:S02]  /*5e90*/  F2FP.BF16.F32.PACK_AB R41, R47, R62 ;  /* 0x0000003e2f29723e */ /* 0x000fe400000010ff */
[----:B------:R-:W-:Y:S01]  /*5ea0*/  F2FP.BF16.F32.PACK_AB R28, R19, R28 ;  /* 0x0000001c131c723e */ /* 0x000fe200000010ff */
        /* <DEDUP_REMOVED lines=18> */
[----:B------:R-:W-:-:S03]  /*5fd0*/  FSETP.GEU.AND P3, PT, R83, -126, PT ;  /* 0xc2fc00005300780b */ /* 0x000fc60003f6e000 */
[----:B------:R-:W-:Y:S01]  /*5fe0*/  FADD R85, R33, R70 ;  /* 0x0000004621557221 */ /* 0x000fe20000000000 */
[----:B------:R-:W-:Y:S01]  /*5ff0*/  F2FP.BF16.F32.PACK_AB R33, R46, R33 ;  /* 0x000000212e21723e */ /* 0x000fe200000010ff */
[----:B------:R-:W-:Y:S01]  /*6000*/  @!P6 FMUL R82, R82, 0.5 ;  /* 0x3f0000005252e820 */ /* 0x000fe20000400000 */
[----:B------:R3:W4:Y:S01]  /*6010*/  MUFU.EX2 R22, R78 ;  /* 0x0000004e00167308 */ /* 0x0007220000000800 */
[----:B-1----:R-:W-:Y:S01]  /*6020*/  @!P2 FMUL R59, R59, R59 ;  /* 0x0000003b3b3ba220 */ /* 0x002fe20000400000 */
[----:B------:R-:W-:-:S05]  /*6030*/  FSETP.GEU.AND P2, PT, R84, -126, PT ;  /* 0xc2fc00005400780b */ /* 0x000fca0003f4e000 */
[----:B------:R-:W-:Y:S01]  /*6040*/  @!P3 FMUL R83, R83, 0.5 ;  /* 0x3f0000005353b820 */ /* 0x000fe20000400000 */
[----:B------:R-:W1:Y:S01]  /*6050*/  MUFU.EX2 R82, R82 ;  /* 0x0000005200527308 */ /* 0x000e620000000800 */
[----:B--2---:R-:W-:Y:S01]  /*6060*/  @!P4 FMUL R63, R63, R63 ;  /* 0x0000003f3f3fc220 */ /* 0x004fe20000400000 */
[----:B------:R-:W-:Y:S01]  /*6070*/  FSETP.GEU.AND P4, PT, R80, -126, PT ;  /* 0xc2fc00005000780b */ /* 0x000fe20003f8e000 */
[----:B---3--:R-:W-:Y:S01]  /*6080*/  FADD R78, R67, R74 ;  /* 0x0000004a434e7221 */ /* 0x008fe20000000000 */
[----:B------:R-:W-:Y:S01]  /*6090*/  FADD R67, R16, R77 ;  /* 0x0000004d10437221 */ /* 0x000fe20000000000 */
[----:B------:R-:W-:Y:S01]  /*60a0*/  FADD R74, R13, R72 ;  /* 0x000000480d4a7221 */ /* 0x000fe20000000000 */
[----:B------:R-:W-:Y:S01]  /*60b0*/  FADD R13, R17, R18 ;  /* 0x00000012110d7221 */ /* 0x000fe20000000000 */
[----:B------:R-:W-:Y:S01]  /*60c0*/  FADD R72, R37, R52 ;  /* 0x0000003425487221 */ /* 0x000fe20000000000 */
[----:B------:R-:W2:Y:S01]  /*60d0*/  MUFU.EX2 R83, R83 ;  /* 0x0000005300537308 */ /* 0x000ea20000000800 */
[----:B----4-:R-:W-:Y:S01]  /*60e0*/  @!P5 FMUL R22, R22, R22 ;  /* 0x000000161616d220 */ /* 0x010fe20000400000 */
[----:B------:R-:W-:Y:S01]  /*60f0*/  FSETP.GEU.AND P5, PT, R86, -126, PT ;  /* 0xc2fc00005600780b */ /* 0x000fe20003fae000 */
[----:B------:R-:W-:Y:S01]  /*6100*/  FADD R79, R26, R67 ;  /* 0x000000431a4f7221 */ /* 0x000fe20000000000 */
[----:B------:R-:W-:Y:S01]  /*6110*/  FADD R26, R21, R20 ;  /* 0x00000014151a7221 */ /* 0x000fe20000000000 */
[----:B------:R-:W-:Y:S01]  /*6120*/  FADD R67, R45, R60 ;  /* 0x0000003c2d437221 */ /* 0x000fe20000000000 */
[----:B------:R-:W-:Y:S01]  /*6130*/  FADD R13, R13, R72 ;  /* 0x000000480d0d7221 */ /* 0x000fe20000000000 */
[----:B------:R-:W-:Y:S01]  /*6140*/  @!P4 FMUL R80, R80, 0.5 ;  /* 0x3f0000005050c820 */ /* 0x000fe20000400000 */
[----:B------:R-:W-:Y:S01]  /*6150*/  FADD R152, R46, R63 ;  /* 0x0000003f2e987221 */ /* 0x000fe20000000000 */
[----:B-1----:R-:W-:Y:S01]  /*6160*/  @!P6 FMUL R82, R82, R82 ;  /* 0x000000525252e220 */ /* 0x002fe20000400000 */
[----:B------:R-:W-:Y:S01]  /*6170*/  FSETP.GEU.AND P6, PT, R87, -126, PT ;  /* 0xc2fc00005700780b */ /* 0x000fe20003fce000 */
[----:B------:R1:W3:Y:S01]  /*6180*/  MUFU.EX2 R81, R80 ;  /* 0x0000005000517308 */ /* 0x0002e20000000800 */
[----:B------:R-:W-:Y:S01]  /*6190*/  FADD R72, R26, R67 ;  /* 0x000000431a487221 */ /* 0x000fe20000000000 */
[----:B------:R-:W-:Y:S01]  /*61a0*/  FADD R26, R25, R62 ;  /* 0x0000003e191a7221 */ /* 0x000fe20000000000 */
[----:B------:R-:W-:Y:S01]  /*61b0*/  FADD R153, R39, R82 ;  /* 0x0000005227997221 */ /* 0x000fe20000000000 */
[----:B------:R-:W-:Y:S01]  /*61c0*/  @!P5 FMUL R86, R86, 0.5 ;  /* 0x3f0000005656d820 */ /* 0x000fe20000400000 */
[----:B------:R-:W-:Y:S01]  /*61d0*/  FADD R67, R30, R47 ;  /* 0x0000002f1e437221 */ /* 0x000fe20000000000 */
[----:B--2---:R-:W-:Y:S01]  /*61e0*/  @!P3 FMUL R83, R83, R83 ;  /* 0x000000535353b220 */ /* 0x004fe20000400000 */
[----:B------:R-:W-:Y:S01]  /*61f0*/  FSETP.GEU.AND P3, PT, R11, -126, PT ;  /* 0xc2fc00000b00780b */ /* 0x000fe20003f6e000 */
[----:B------:R-:W-:Y:S01]  /*6200*/  FADD R155, R26, R85 ;  /* 0x000000551a9b7221 */ /* 0x000fe20000000000 */
[----:B-1----:R-:W-:Y:S01]  /*6210*/  FADD R80, R29, R66 ;  /* 0x000000421d507221 */ /* 0x002fe20000000000 */
[----:B------:R-:W1:Y:S01]  /*6220*/  MUFU.EX2 R86, R86 ;  /* 0x0000005600567308 */ /* 0x000e620000000800 */
[----:B------:R-:W-:Y:S01]  /*6230*/  FADD R26, R27, R64 ;  /* 0x000000401b1a7221 */ /* 0x000fe20000000000 */
[----:B------:R-:W-:Y:S01]  /*6240*/  @!P6 FMUL R87, R87, 0.5 ;  /* 0x3f0000005757e820 */ /* 0x000fe20000400000 */
[----:B------:R-:W-:Y:S01]  /*6250*/  FADD R85, R35, R22 ;  /* 0x0000001623557221 */ /* 0x000fe20000000000 */
[----:B------:R-:W-:Y:S01]  /*6260*/  FADD R158, R80, R153 ;  /* 0x00000099509e7221 */ /* 0x000fe20000000000 */
[----:B------:R-:W-:Y:S01]  /*6270*/  FADD R156, R67, R152 ;  /* 0x00000098439c7221 */ /* 0x000fe20000000000 */
[----:B------:R-:W-:Y:S01]  /*6280*/  FADD R67, R38, R55 ;  /* 0x0000003726437221 */ /* 0x000fe20000000000 */
[----:B------:R-:W-:Y:S01]  /*6290*/  FADD R80, R54, R83 ;  /* 0x0000005336507221 */ /* 0x000fe20000000000 */
[----:B------:R-:W2:Y:S01]  /*62a0*/  MUFU.EX2 R87, R87 ;  /* 0x0000005700577308 */ /* 0x000ea20000000800 */
[----:B------:R-:W-:Y:S01]  /*62b0*/  @!P2 FMUL R84, R84, 0.5 ;  /* 0x3f0000005454a820 */ /* 0x000fe20000400000 */
[----:B------:R-:W-:Y:S01]  /*62c0*/  @!P3 FMUL R11, R11, 0.5 ;  /* 0x3f0000000b0bb820 */ /* 0x000fe20000400000 */
[----:B---3--:R-:W-:Y:S01]  /*62d0*/  @!P4 FMUL R81, R81, R81 ;  /* 0x000000515151c220 */ /* 0x008fe20000400000 */
[----:B------:R-:W-:Y:S01]  /*62e0*/  FADD R157, R26, R85 ;  /* 0x000000551a9d7221 */ /* 0x000fe20000000000 */
[----:B------:R-:W-:Y:S01]  /*62f0*/  FADD R159, R67, R80 ;  /* 0x00000050439f7221 */ /* 0x000fe20000000000 */
[----:B------:R-:W-:Y:S01]  /*6300*/  FADD R80, R31, R68 ;  /* 0x000000441f507221 */ /* 0x000fe20000000000 */
[----:B------:R-:W-:Y:S01]  /*6310*/  FADD R67, R34, R51 ;  /* 0x0000003322437221 */ /* 0x000fe20000000000 */
[----:B------:R-:W3:Y:S01]  /*6320*/  MUFU.EX2 R26, R11 ;  /* 0x0000000b001a7308 */ /* 0x000ee20000000800 */
[----:B-1----:R-:W-:Y:S01]  /*6330*/  @!P5 FMUL R86, R86, R86 ;  /* 0x000000565656d220 */ /* 0x002fe20000400000 */
[----:B------:R-:W-:Y:S01]  /*6340*/  FADD R152, R50, R81 ;  /* 0x0000005132987221 */ /* 0x000fe20000000000 */
[----:B------:R-:W-:Y:S01]  /*6350*/  FADD R85, R42, R59 ;  /* 0x0000003b2a557221 */ /* 0x000fe20000000000 */
[----:B------:R-:W-:Y:S01]  /*6360*/  FADD R71, R71, R78 ;  /* 0x0000004e47477221 */ /* 0x000fe20000000000 */
[----:B------:R-:W-:Y:S01]  /*6370*/  FADD R153, R43, R86 ;  /* 0x000000562b997221 */ /* 0x000fe20000000000 */
[----:B------:R-:W-:Y:S01]  /*6380*/  FADD R67, R67, R152 ;  /* 0x0000009843437221 */ /* 0x000fe20000000000 */
[----:B------:R-:W-:Y:S01]  /*6390*/  FADD R74, R74, R79 ;  /* 0x0000004f4a4a7221 */ /* 0x000fe20000000000 */
[----:B------:R-:W1:Y:S01]  /*63a0*/  MUFU.EX2 R11, R84 ;  /* 0x00000054000b7308 */ /* 0x000e620000000800 */
[----:B--2---:R-:W-:Y:S01]  /*63b0*/  @!P6 FMUL R87, R87, R87 ;  /* 0x000000575757e220 */ /* 0x004fe20000400000 */
[----:B------:R-:W-:Y:S01]  /*63c0*/  FADD R80, R80, R153 ;  /* 0x0000009950507221 */ /* 0x000fe20000000000 */
        /* <DEDUP_REMOVED lines=9> */
[----:B------:R-:W-:Y:S01]  /*6460*/  SHF.L.U32 R13, R9, 0x1f, RZ ;  /* 0x0000001f090d7819 */ /* 0x000fe200000006ff */
[----:B------:R-:W-:Y:S01]  /*6470*/  FADD R67, R67, R154 ;  /* 0x0000009a43437221 */ /* 0x000fe20000000000 */
[----:B------:R-:W-:Y:S01]  /*6480*/  FADD R71, R74, R71 ;  /* 0x000000474a477221 */ /* 0x000fe20000000000 */
[----:B---3--:R-:W-:Y:S01]  /*6490*/  @!P3 FMUL R26, R26, R26 ;  /* 0x0000001a1a1ab220 */ /* 0x008fe20000400000 */
[----:B------:R-:W-:Y:S01]  /*64a0*/  F2FP.BF16.F32.PACK_AB R27, R34, R27 ;  /* 0x0000001b221b723e */ /* 0x000fe200000010ff */
[----:B------:R-:W-:Y:S01]  /*64b0*/  FADD R67, R156, R67 ;  /* 0x000000439c437221 */ /* 0x000fe20000000000 */
[----:B-1----:R-:W-:Y:S01]  /*64c0*/  @!P2 FMUL R11, R11, R11 ;  /* 0x0000000b0b0ba220 */ /* 0x002fe20000400000 */
[----:B------:R-:W-:Y:S01]  /*64d0*/  F2FP.BF16.F32.PACK_AB R34, R37, R14 ;  /* 0x0000000e2522723e */ /* 0x000fe200000010ff */
[----:B------:R1:W2:Y:S01]  /*64e0*/  SYNCS.PHASECHK.TRANS64.TRYWAIT P2, [UR10+0x30000], R13 ;  /* 0x0300000dff0075a7 */ /* 0x0002a2000804014a */
[----:B------:R-:W-:Y:S01]  /*64f0*/  FADD R80, R80, R67 ;  /* 0x0000004350507221 */ /* 0x000fe20000000000 */
[----:B------:R-:W-:Y:S01]  /*6500*/  F2FP.BF16.F32.PACK_AB R37, R54, R39 ;  /* 0x000000273625723e */ /* 0x000fe200000010ff */
[----:B------:R-:W-:Y:S01]  /*6510*/  FFMA R3, R26, R3, R71 ;  /* 0x000000031a037223 */ /* 0x000fe20000000047 */
[----:B------:R-:W-:Y:S01]  /*6520*/  F2FP.BF16.F32.PACK_AB R29, R38, R29 ;  /* 0x0000001d261d723e */ /* 0x000fe200000010ff */
[-C--:B------:R-:W-:Y:S01]  /*6530*/  FMUL R88, R88, R26.reuse ;  /* 0x0000001a58587220 */ /* 0x080fe20000400000 */
[----:B------:R-:W-:Y:S01]  /*6540*/  F2FP.BF16.F32.PACK_AB R31, R42, R31 ;  /* 0x0000001f2a1f723e */ /* 0x000fe200000010ff */
[-C--:B------:R-:W-:Y:S01]  /*6550*/  FMUL R89, R89, R26.reuse ;  /* 0x0000001a59597220 */ /* 0x080fe20000400000 */
[----:B------:R-:W-:Y:S01]  /*6560*/  F2FP.BF16.F32.PACK_AB R35, R50, R35 ;  /* 0x000000233223723e */ /* 0x000fe200000010ff */
[-C--:B------:R-:W-:Y:S01]  /*6570*/  FMUL R92, R92, R26.reuse ;  /* 0x0000001a5c5c7220 */ /* 0x080fe20000400000 */
[----:B------:R-:W-:Y:S01]  /*6580*/  F2FP.BF16.F32.PACK_AB R39, R58, R43 ;  /* 0x0000002b3a27723e */ /* 0x000fe200000010ff */
[-C--:B------:R-:W-:Y:S01]  /*6590*/  FMUL R93, R93, R26.reuse ;  /* 0x0000001a5d5d7220 */ /* 0x080fe20000400000 */
        /* <DEDUP_REMOVED lines=27> */
[----:B------:R-:W-:Y:S01]  /*6750*/  FMUL R149, R149, R26 ;  /* 0x0000001a95957220 */ /* 0x000fe20000400000 */
[----:B------:R-:W-:Y:S01]  /*6760*/  F2FP.BF16.F32.PACK_AB R25, R30, R25 ;  /* 0x000000191e19723e */ /* 0x000fe200000010ff */
[----:B------:R-:W-:Y:S01]  /*6770*/  FFMA R4, R11, R4, R80 ;  /* 0x000000040b047223 */ /* 0x000fe20000000050 */
[----:B------:R-:W-:Y:S01]  /*6780*/  F2FP.BF16.F32.PACK_AB R38, R45, R16 ;  /* 0x000000102d26723e */ /* 0x000fe200000010ff */
[----:B------:R-:W-:Y:S01]  /*6790*/  FMUL R90, R90, R11 ;  /* 0x0000000b5a5a7220 */ /* 0x000fe20000400000 */
[----:B------:R-:W-:Y:S01]  /*67a0*/  F2FP.BF16.F32.PACK_AB R42, R18, R53 ;  /* 0x00000035122a723e */ /* 0x000fe200000010ff */
[-C--:B------:R-:W-:Y:S01]  /*67b0*/  FMUL R91, R91, R11.reuse ;  /* 0x0000000b5b5b7220 */ /* 0x080fe20000400000 */
[----:B------:R-:W-:Y:S01]  /*67c0*/  F2FP.BF16.F32.PACK_AB R43, R51, R64 ;  /* 0x00000040332b723e */ /* 0x000fe200000010ff */
[----:B------:R-:W-:Y:S01]  /*67d0*/  FMUL R94, R94, R11 ;  /* 0x0000000b5e5e7220 */ /* 0x000fe20000400000 */
        /* <DEDUP_REMOVED lines=39> */
[----:B------:R-:W-:Y:S01]  /*6a50*/  F2FP.BF16.F32.PACK_AB R54, R60, R77 ;  /* 0x0000004d3c36723e */ /* 0x000fe200000010ff */
[----:B-12---:R-:W-:Y:S06]  /*6a60*/  @!P0 BRA `(.L_x_27) ;  /* 0x0000000000048947 */ /* 0x006fec0003800000 */
[----:B------:R-:W-:Y:S01]  /*6a70*/  BPT.TRAP 0x1 ;  /* 0x000000040000795c */ /* 0x000fe20000300000 */
.L_x_27:
[----:B------:R-:W-:Y:S05]  /*6a80*/  @P2 BRA `(.L_x_28) ;  /* 0x0000000000082947 */ /* 0x000fea0003800000 */
[----:B------:R-:W1:Y:S02]  /*6a90*/  SYNCS.PHASECHK.TRANS64.TRYWAIT P2, [UR10+0x30000], R13 ;  /* 0x0300000dff0075a7 */ /* 0x000e64000804014a */
[----:B-1----:R-:W-:Y:S05]  /*6aa0*/  @!P2 BRA `(.L_x_29) ;  /* 0x0000006c0004a947 */ /* 0x002fea0003800000 */
.L_x_28:
[----:B------:R-:W-:Y:S01]  /*6ab0*/  ULEA UR10, UR5, UR7, 0xb ;  /* 0x00000007050a7291 */ /* 0x000fe2000f8e583f */
[----:B------:R-:W-:Y:S01]  /*6ac0*/  WARPGROUP.ARRIVE ;  /* 0x00000000000079c5 */ /* 0x000fe20000000000 */
[----:B------:R-:W-:Y:S01]  /*6ad0*/  UMOV UR11, 0x40000040 ;  /* 0x40000040000b7882 */ /* 0x000fe20000000000 */
[----:B------:R-:W-:Y:S01]  /*6ae0*/  UMOV UR15, 0x40000040 ;  /* 0x40000040000f7882 */ /* 0x000fe20000000000 */
[----:B------:R-:W-:Y:S01]  /*6af0*/  UIADD3 UR14, UR10, 0x80, URZ ;  /* 0x000000800a0e7890 */ /* 0x000fe2000fffe03f */
[----:B------:R-:W-:-:S04]  /*6b00*/  F2FP.BF16.F32.PACK_AB R55, R87, R86 ;  /* 0x000000565737723e */ /* 0x000fc800000010ff */
[----:B------:R-:W-:Y:S01]  /*6b10*/  HGMMA.64x128x16.F32.BF16 R88, R24, gdesc[UR8].tnspB, R88, gsb0 ;  /* 0x41e0000818587df0 */ /* 0x000fe20008001858 */
[----:B------:R-:W-:Y:S02]  /*6b20*/  UMOV UR11, 0x40000040 ;  /* 0x40000040000b7882 */ /* 0x000fe40000000000 */
        /* <DEDUP_REMOVED lines=25> */
[----:B------:R-:W-:Y:S01]  /*6cc0*/  UIADD3 UR10, UR10, 0x380, URZ ;  /* 0x000003800a0a7890 */ /* 0x000fe2000fffe03f */
[----:B------:R-:W-:Y:S02]  /*6cd0*/  WARPGROUP.DEPBAR.LE gsb0, 0x0 ;  /* 0x00008000000079c5 */ /* 0x000fe40000010000 */
[----:B------:R-:W-:-:S06]  /*6ce0*/  WARPGROUP.ARRIVE ;  /* 0x00000000000079c5 */ /* 0x000fcc0000000000 */
[----:B------:R-:W-:Y:S03]  /*6cf0*/  HGMMA.64x128x16.F32.BF16 R88, R48, gdesc[UR12].tnspB, R88, gsb0 ;  /* 0x41e0000c30587df0 */ /* 0x000fe60008001858 */
[----:B------:R-:W-:Y:S02]  /*6d00*/  WARPGROUP.DEPBAR.LE gsb0, 0x0 ;  /* 0x00008000000079c5 */ /* 0x000fe40000010000 */
[----:B------:R-:W-:-:S07]  /*6d10*/  WARPGROUP.ARRIVE ;  /* 0x00000000000079c5 */ /* 0x000fce0000000000 */
[----:B------:R-:W-:Y:S03]  /*6d20*/  HGMMA.64x128x16.F32.BF16 R88, R52, gdesc[UR8].tnspB, R88, gsb0 ;  /* 0x41e0000834587df0 */ /* 0x000fe60008001858 */
[----:B------:R-:W-:Y:S02]  /*6d30*/  WARPGROUP.DEPBAR.LE gsb0, 0x0 ;  /* 0x00008000000079c5 */ /* 0x000fe40000010000 */
[----:B------:R-:W-:Y:S05]  /*6d40*/  @!P0 BRA `(.L_x_30) ;  /* 0x0000000000048947 */ /* 0x000fea0003800000 */
[----:B------:R-:W-:Y:S01]  /*6d50*/  BPT.TRAP 0x1 ;  /* 0x000000040000795c */ /* 0x000fe20000300000 */
.L_x_30:
[----:B------:R-:W-:-:S04]  /*6d60*/  ULEA UR10, UR39, UR38, 0x3 ;  /* 0x00000026270a7291 */ /* 0x000fc8000f8e183f */
[----:B------:R-:W-:-:S04]  /*6d70*/  UIADD3 UR10, UR10, 0x30028, URZ ;  /* 0x000300280a0a7890 */ /* 0x000fc8000fffe03f */
[----:B------:R-:W-:-:S09]  /*6d80*/  UPRMT UR10, URZ, 0x654, UR10 ;  /* 0x000006543f0a7896 */ /* 0x000fd2000800000a */
[----:B------:R-:W-:Y:S01]  /*6d90*/  SYNCS.ARRIVE.TRANS64.RED.A1T0 RZ, [UR10], RZ ;  /* 0x000000ffffff79a7 */ /* 0x000fe2000810040a */
[----:B------:R-:W-:Y:S05]  /*6da0*/  @P1 BRA `(.L_x_31) ;  /* 0x0000000000041947 */ /* 0x000fea0003800000 */
[----:B------:R-:W-:Y:S01]  /*6db0*/  BPT.TRAP 0x1 ;  /* 0x000000040000795c */ /* 0x000fe20000300000 */
.L_x_31:
[----:B------:R-:W-:-:S04]  /*6dc0*/  UIADD3 UR39, UR39, 0x1, URZ ;  /* 0x0000000127277890 */ /* 0x000fc8000fffe03f */
[----:B------:R-:W-:-:S04]  /*6dd0*/  UISETP.NE.AND UP0, UPT, UR39, 0x5, UPT ;  /* 0x000000052700788c */ /* 0x000fc8000bf05270 */
[----:B------:R-:W-:Y:S01]  /*6de0*/  USEL UR39, UR39, URZ, UP0 ;  /* 0x0000003f27277287 */ /* 0x000fe20008000000 */
[----:B------:R-:W-:Y:S11]  /*6df0*/  @!P0 BRA `(.L_x_32) ;  /* 0x0000000000048947 */ /* 0x000ff60003800000 */
[----:B------:R-:W-:Y:S01]  /*6e00*/  BPT.TRAP 0x1 ;  /* 0x000000040000795c */ /* 0x000fe20000300000 */
.L_x_32:
[----:B------:R-:W-:-:S04]  /*6e10*/  ULEA UR10, UR39, UR38, 0x3 ;  /* 0x00000026270a7291 */ /* 0x000fc8000f8e183f */
[----:B------:R-:W-:-:S04]  /*6e20*/  UIADD3 UR10, UR10, 0x30028, URZ ;  /* 0x000300280a0a7890 */ /* 0x000fc8000fffe03f */
[----:B------:R-:W-:-:S09]  /*6e30*/  UPRMT UR10, URZ, 0x654, UR10 ;  /* 0x000006543f0a7896 */ /* 0x000fd2000800000a */
[----:B------:R-:W-:Y:S01]  /*6e40*/  SYNCS.ARRIVE.TRANS64.RED.A1T0 RZ, [UR10], RZ ;  /* 0x000000ffffff79a7 */ /* 0x000fe2000810040a */
[----:B------:R-:W-:Y:S05]  /*6e50*/  @P1 BRA `(.L_x_33) ;  /* 0x0000000000041947 */ /* 0x000fea0003800000 */
[----:B------:R-:W-:Y:S01]  /*6e60*/  BPT.TRAP 0x1 ;  /* 0x000000040000795c */ /* 0x000fe20000300000 */
.L_x_33:
[----:B------:R-:W-:Y:S01]  /*6e70*/  UIADD3 UR5, UR5, 0x1, URZ ;  /* 0x0000000105057890 */ /* 0x000fe2000fffe03f */
[C---:B------:R-:W-:Y:S01]  /*6e80*/  ISETP.GT.AND P2, PT, R8.reuse, 0x2, PT ;  /* 0x000000020800780c */ /* 0x040fe20003f44270 */
[----:B------:R-:W-:Y:S01]  /*6e90*/  UIADD3 UR39, UR39, 0x1, URZ ;  /* 0x0000000127277890 */ /* 0x000fe2000fffe03f */
[----:B------:R-:W-:Y:S01]  /*6ea0*/  IADD3 R8, R8, -0x1, RZ ;  /* 0xffffffff08087810 */ /* 0x000fe20007ffe0ff */
[----:B------:R-:W-:Y:S01]  /*6eb0*/  UISETP.NE.AND UP2, UPT, UR5, 0x5, UPT ;  /* 0x000000050500788c */ /* 0x000fe2000bf45270 */
[----:B------:R-:W-:Y:S01]  /*6ec0*/  IADD3 R5, R5, 0x80, RZ ;  /* 0x0000008005057810 */ /* 0x000fe20007ffe0ff */
[----:B------:R-:W-:Y:S01]  /*6ed0*/  UISETP.NE.AND UP0, UPT, UR39, 0x5, UPT ;  /* 0x000000052700788c */ /* 0x000fe2000bf05270 */
[----:B------:R-:W-:Y:S01]  /*6ee0*/  IMAD.MOV.U32 R11, RZ, RZ, R6 ;  /* 0x000000ffff0b7224 */ /* 0x000fe200078e0006 */
[----:B------:R-:W-:Y:S01]  /*6ef0*/  USEL UR10, URZ, 0x1, UP2 ;  /* 0x000000013f0a7887 */ /* 0x000fe20009000000 */
[----:B-1----:R-:W-:Y:S01]  /*6f00*/  MOV R13, R7 ;  /* 0x00000007000d7202 */ /* 0x002fe20000000f00 */
[----:B------:R-:W-:-:S02]  /*6f10*/  USEL UR39, UR39, URZ, UP0 ;  /* 0x0000003f27277287 */ /* 0x000fc40008000000 */
[----:B------:R-:W-:Y:S02]  /*6f20*/  USEL UR5, UR5, URZ, UP2 ;  /* 0x0000003f05057287 */ /* 0x000fe40009000000 */
[----:B------:R-:W-:Y:S01]  /*6f30*/  LOP3.LUT R9, R9, UR10, RZ, 0x3c, !PT ;  /* 0x0000000a09097c12 */ /* 0x000fe2000f8e3cff */
[----:B------:R-:W-:Y:S09]  /*6f40*/  @P2 BRA `(.L_x_34) ;  /* 0xffffffd000fc2947 */ /* 0x000ff2000383ffff */
.L_x_23:
[----:B------:R-:W-:-:S13]  /*6f50*/  ISETP.GE.AND P2, PT, R8, 0x1, PT ;  /* 0x000000010800780c */ /* 0x000fda0003f46270 */
[----:B------:R-:W-:Y:S05]  /*6f60*/  @!P2 BRA `(.L_x_35) ;  /* 0x000000340088a947 */ /* 0x000fea0003800000 */
[----:B------:R-:W-:Y:S01]  /*6f70*/  MOV R10, R6 ;  /* 0x00000006000a7202 */ /* 0x000fe20000000f00 */
[----:B------:R-:W-:Y:S01]  /*6f80*/  ULDC UR44, c[0x0][0x604] ;  /* 0x00018100002c7ab9 */ /* 0x000fe20000000800 */
[----:B------:R-:W-:-:S07]  /*6f90*/  MOV R11, R7 ;  /* 0x00000007000b7202 */ /* 0x000fce0000000f00 */
.L_x_46:
[----:B------:R-:W-:Y:S05]  /*6fa0*/  @!P0 BRA `(.L_x_36) ;  /* 0x0000000000048947 */ /* 0x000fea0003800000 */
[----:B------:R-:W-:Y:S01]  /*6fb0*/  BPT.TRAP 0x1 ;  /* 0x000000040000795c */ /* 0x000fe20000300000 */
.L_x_36:
[----:B------:R-:W-:Y:S01]  /*6fc0*/  ULEA UR10, UR5, UR38, 0x3 ;  /* 0x00000026050a7291 */ /* 0x000fe2000f8e183f */
[----:B------:R-:W-:-:S08]  /*6fd0*/  SHF.L.U32 R6, R9, 0x1f, RZ ;  /* 0x0000001f09067819 */ /* 0x000fd000000006ff */
[----:B------:R-:W1:Y:S02]  /*6fe0*/  SYNCS.PHASECHK.TRANS64.TRYWAIT P2, [UR10+0x30000], R6 ;  /* 0x03000006ff0075a7 */ /* 0x000e64000804014a */
[----:B-1----:R-:W-:Y:S05]  /*6ff0*/  @!P2 BRA `(.L_x_37) ;  /* 0x0000006400c8a947 */ /* 0x002fea0003800000 */
.L_x_110:
        /* <DEDUP_REMOVED lines=47> */
.L_x_38:
[C---:B------:R-:W-:Y:S01]  /*72f0*/  IADD3 R13, R5.reuse, 0x1, RZ ;  /* 0x00000001050d7810 */ /* 0x040fe20007ffe0ff */
[C---:B------:R-:W-:Y:S01]  /*7300*/  VIADD R15, R5.reuse, 0x8 ;  /* 0x00000008050f7836 */ /* 0x040fe20000000000 */
[C---:B------:R-:W-:Y:S01]  /*7310*/  ISETP.GE.AND P2, PT, R0.reuse, R5, PT ;  /* 0x000000050000720c */ /* 0x040fe20003f46270 */
[C---:B------:R-:W-:Y:S01]  /*7320*/  VIADD R153, R5.reuse, 0x19 ;  /* 0x0000001905997836 */ /* 0x040fe20000000000 */
[----:B------:R-:W-:Y:S01]  /*7330*/  ISETP.GE.AND P3, PT, R0, R13, PT ;  /* 0x0000000d0000720c */ /* 0x000fe20003f66270 */
[C---:B------:R-:W-:Y:S01]  /*7340*/  VIADD R173, R5.reuse, 0x41 ;  /* 0x0000004105ad7836 */ /* 0x040fe20000000000 */
[----:B-1----:R-:W-:Y:S01]  /*7350*/  FSEL R7, R24, -INF , P2 ;  /* 0xff80000018077808 */ /* 0x002fe20001000000 */
[C---:B------:R-:W-:Y:S01]  /*7360*/  VIADD R193, R5.reuse, 0x69 ;  /* 0x0000006905c17836 */ /* 0x040fe20000000000 */
[----:B------:R-:W-:Y:S01]  /*7370*/  IADD3 R17, R5, 0x9, RZ ;  /* 0x0000000905117810 */ /* 0x000fe20007ffe0ff */
[----:B------:R-:W-:Y:S01]  /*7380*/  ULEA UR10, UR5, UR38, 0x3 ;  /* 0x00000026050a7291 */ /* 0x000fe2000f8e183f */
[----:B------:R-:W-:-:S02]  /*7390*/  ISETP.GE.AND P2, PT, R0, R15, PT ;  /* 0x0000000f0000720c */ /* 0x000fc40003f46270 */
[----:B------:R-:W-:Y:S02]  /*73a0*/  FSEL R25, R25, -INF , P3 ;  /* 0xff80000019197808 */ /* 0x000fe40001800000 */
[----:B------:R-:W-:Y:S02]  /*73b0*/  FMNMX R6, R7, R10, !PT ;  /* 0x0000000a07067209 */ /* 0x000fe40007800000 */
[----:B------:R-:W-:Y:S02]  /*73c0*/  IADD3 R19, R5, 0x10, RZ ;  /* 0x0000001005137810 */ /* 0x000fe40007ffe0ff */
[----:B------:R-:W-:Y:S02]  /*73d0*/  ISETP.GE.AND P3, PT, R0, R17, PT ;  /* 0x000000110000720c */ /* 0x000fe40003f66270 */
[----:B------:R-:W-:Y:S02]  /*73e0*/  FSEL R28, R28, -INF , P2 ;  /* 0xff8000001c1c7808 */ /* 0x000fe40001000000 */
[----:B------:R-:W-:-:S02]  /*73f0*/  FMNMX R23, R25, R6, !PT ;  /* 0x0000000619177209 */ /* 0x000fc40007800000 */
[----:B------:R-:W-:Y:S02]  /*7400*/  IADD3 R21, R5, 0x11, RZ ;  /* 0x0000001105157810 */ /* 0x000fe40007ffe0ff */
[----:B------:R-:W-:Y:S02]  /*7410*/  ISETP.GE.AND P2, PT, R0, R19, PT ;  /* 0x000000130000720c */ /* 0x000fe40003f46270 */
[----:B------:R-:W-:Y:S02]  /*7420*/  FSEL R29, R29, -INF , P3 ;  /* 0xff8000001d1d7808 */ /* 0x000fe40001800000 */
[----:B------:R-:W-:Y:S02]  /*7430*/  FMNMX R6, R28, R23, !PT ;  /* 0x000000171c067209 */ /* 0x000fe40007800000 */
[----:B------:R-:W-:Y:S02]  /*7440*/  IADD3 R23, R5, 0x18, RZ ;  /* 0x0000001805177810 */ /* 0x000fe40007ffe0ff */
[----:B------:R-:W-:-:S02]  /*7450*/  ISETP.GE.AND P3, PT, R0, R21, PT ;  /* 0x000000150000720c */ /* 0x000fc40003f66270 */
[----:B------:R-:W-:Y:S02]  /*7460*/  FSEL R32, R32, -INF , P2 ;  /* 0xff80000020207808 */ /* 0x000fe40001000000 */
[----:B------:R-:W-:Y:S02]  /*7470*/  FMNMX R155, R29, R6, !PT ;  /* 0x000000061d9b7209 */ /* 0x000fe40007800000 */
[----:B------:R-:W-:Y:S02]  /*7480*/  ISETP.GE.AND P2, PT, R0, R23, PT ;  /* 0x000000170000720c */ /* 0x000fe40003f46270 */
[----:B------:R-:W-:Y:S02]  /*7490*/  FSEL R33, R33, -INF , P3 ;  /* 0xff80000021217808 */ /* 0x000fe40001800000 */
[----:B------:R-:W-:Y:S02]  /*74a0*/  FMNMX R6, R32, R155, !PT ;  /* 0x0000009b20067209 */ /* 0x000fe40007800000 */
[----:B------:R-:W-:-:S02]  /*74b0*/  IADD3 R155, R5, 0x20, RZ ;  /* 0x00000020059b7810 */ /* 0x000fc40007ffe0ff */
[----:B------:R-:W-:Y:S02]  /*74c0*/  ISETP.GE.AND P3, PT, R0, R153, PT ;  /* 0x000000990000720c */ /* 0x000fe40003f66270 */
[----:B------:R-:W-:Y:S02]  /*74d0*/  FSEL R36, R36, -INF , P2 ;  /* 0xff80000024247808 */ /* 0x000fe40001000000 */
[----:B------:R-:W-:Y:S02]  /*74e0*/  FMNMX R159, R33, R6, !PT ;  /* 0x00000006219f7209 */ /* 0x000fe40007800000 */
[----:B------:R-:W-:Y:S02]  /*74f0*/  IADD3 R157, R5, 0x21, RZ ;  /* 0x00000021059d7810 */ /* 0x000fe40007ffe0ff */
[----:B------:R-:W-:Y:S02]  /*7500*/  ISETP.GE.AND P2, PT, R0, R155, PT ;  /* 0x0000009b0000720c */ /* 0x000fe40003f46270 */
[----:B------:R-:W-:-:S02]  /*7510*/  FSEL R37, R37, -INF , P3 ;  /* 0xff80000025257808 */ /* 0x000fc40001800000 */
[----:B------:R-:W-:Y:S02]  /*7520*/  FMNMX R6, R36, R159, !PT ;  /* 0x0000009f24067209 */ /* 0x000fe40007800000 */
[----:B------:R-:W-:Y:S02]  /*7530*/  IADD3 R159, R5, 0x28, RZ ;  /* 0x00000028059f7810 */ /* 0x000fe40007ffe0ff */
[----:B------:R-:W-:Y:S02]  /*7540*/  ISETP.GE.AND P3, PT, R0, R157, PT ;  /* 0x0000009d0000720c */ /* 0x000fe40003f66270 */
[----:B------:R-:W-:Y:S02]  /*7550*/  FSEL R40, R40, -INF , P2 ;  /* 0xff80000028287808 */ /* 0x000fe40001000000 */
[----:B------:R-:W-:Y:S02]  /*7560*/  FMNMX R163, R37, R6, !PT ;  /* 0x0000000625a37209 */ /* 0x000fe40007800000 */
[----:B------:R-:W-:-:S02]  /*7570*/  IADD3 R161, R5, 0x29, RZ ;  /* 0x0000002905a17810 */ /* 0x000fc40007ffe0ff */
[----:B------:R-:W-:Y:S02]  /*7580*/  ISETP.GE.AND P2, PT, R0, R159, PT ;  /* 0x0000009f0000720c */ /* 0x000fe40003f46270 */
[----:B------:R-:W-:Y:S02]  /*7590*/  FSEL R41, R41, -INF , P3 ;  /* 0xff80000029297808 */ /* 0x000fe40001800000 */
[----:B------:R-:W-:Y:S01]  /*75a0*/  FMNMX R6, R40, R163, !PT ;  /* 0x000000a328067209 */ /* 0x000fe20007800000 */
[----:B------:R-:W-:Y:S01]  /*75b0*/  VIADD R163, R5, 0x30 ;  /* 0x0000003005a37836 */ /* 0x000fe20000000000 */
        /* <DEDUP_REMOVED lines=37> */
[----:B------:R-:W-:Y:S01]  /*7810*/  FMNMX R6, R60, R183, !PT ;  /* 0x000000b73c067209 */ /* 0x000fe20007800000 */
[----:B------:R-:W-:Y:S01]  /*7820*/  VIADD R183, R5, 0x58 ;  /* 0x0000005805b77836 */ /* 0x000fe20000000000 */
        /* <DEDUP_REMOVED lines=38> */
[----:B------:R-:W-:Y:S02]  /*7a90*/  ISETP.GE.AND P3, PT, R0, R201, PT ;  /* 0x000000c90000720c */ /* 0x000fe40003f66270 */
[----:B------:R-:W-:Y:S02]  /*7aa0*/  FSEL R84, R84, -INF , P2 ;  /* 0xff80000054547808 */ /* 0x000fe40001000000 */
[----:B------:R-:W-:Y:S02]  /*7ab0*/  FMNMX R203, R81, R6, !PT ;  /* 0x0000000651cb7209 */ /* 0x000fe40007800000 */
[----:B------:R-:W-:Y:S02]  /*7ac0*/  FSEL R85, R85, -INF , P3 ;  /* 0xff80000055557808 */ /* 0x000fe40001800000 */
[----:B------:R-:W-:-:S02]  /*7ad0*/  FMNMX R6, R84, R203, !PT ;  /* 0x000000cb54067209 */ /* 0x000fc40007800000 */
[C---:B------:R-:W-:Y:S02]  /*7ae0*/  ISETP.GE.AND P3, PT, R2.reuse, R13, PT ;  /* 0x0000000d0200720c */ /* 0x040fe40003f66270 */
[----:B------:R-:W-:Y:S02]  /*7af0*/  FMNMX R6, R85, R6, !PT ;  /* 0x0000000655067209 */ /* 0x000fe40007800000 */
[C---:B------:R-:W-:Y:S02]  /*7b00*/  ISETP.GE.AND P5, PT, R2.reuse, R19, PT ;  /* 0x000000130200720c */ /* 0x040fe40003fa6270 */
[----:B------:R-:W-:Y:S01]  /*7b10*/  ISETP.GE.AND P6, PT, R2, R21, PT ;  /* 0x000000150200720c */ /* 0x000fe20003fc6270 */
[----:B------:R-:W1:Y:S01]  /*7b20*/  SHFL.BFLY PT, R203, R6, 0x1, 0x1f ;  /* 0x0c201f0006cb7f89 */ /* 0x000e6200000e0000 */
[----:B------:R-:W-:Y:S02]  /*7b30*/  FSEL R34, R34, -INF , P5 ;  /* 0xff80000022227808 */ /* 0x000fe40002800000 */
[----:B------:R-:W-:-:S02]  /*7b40*/  ISETP.GE.AND P5, PT, R2, R157, PT ;  /* 0x0000009d0200720c */ /* 0x000fc40003fa6270 */
[----:B------:R-:W-:Y:S02]  /*7b50*/  FSEL R35, R35, -INF , P6 ;  /* 0xff80000023237808 */ /* 0x000fe40003000000 */
[----:B------:R-:W-:Y:S02]  /*7b60*/  FSEL R43, R43, -INF , P5 ;  /* 0xff8000002b2b7808 */ /* 0x000fe40002800000 */
[C---:B------:R-:W-:Y:S02]  /*7b70*/  ISETP.GE.AND P5, PT, R2.reuse, R167, PT ;  /* 0x000000a70200720c */ /* 0x040fe40003fa6270 */
[----:B------:R-:W-:Y:S02]  /*7b80*/  ISETP.GE.AND P6, PT, R2, R159, PT ;  /* 0x0000009f0200720c */ /* 0x000fe40003fc6270 */
[----:B------:R-:W-:Y:S02]  /*7b90*/  FSEL R54, R54, -INF , P5 ;  /* 0xff80000036367808 */ /* 0x000fe40002800000 */
[----:B------:R-:W-:-:S02]  /*7ba0*/  ISETP.GE.AND P5, PT, R2, R177, PT ;  /* 0x000000b10200720c */ /* 0x000fc40003fa6270 */
[----:B------:R-:W-:Y:S02]  /*7bb0*/  FSEL R46, R46, -INF , P6 ;  /* 0xff8000002e2e7808 */ /* 0x000fe40003000000 */
[----:B------:R-:W-:Y:S02]  /*7bc0*/  ISETP.GE.AND P6, PT, R2, R169, PT ;  /* 0x000000a90200720c */ /* 0x000fe40003fc6270 */
[----:B------:R-:W-:Y:S02]  /*7bd0*/  FSEL R63, R63, -INF , P5 ;  /* 0xff8000003f3f7808 */ /* 0x000fe40002800000 */
[----:B------:R-:W-:Y:S02]  /*7be0*/  FSEL R55, R55, -INF , P6 ;  /* 0xff80000037377808 */ /* 0x000fe40003000000 */
[----:B-1----:R-:W-:Y:S02]  /*7bf0*/  FMNMX R6, R6, R203, !PT ;  /* 0x000000cb06067209 */ /* 0x002fe40007800000 */
[----:B------:R-:W-:-:S02]  /*7c00*/  ISETP.GE.AND P6, PT, R2, R179, PT ;  /* 0x000000b30200720c */ /* 0x000fc40003fc6270 */
[----:B------:R-:W-:Y:S01]  /*7c10*/  ISETP.GE.AND P4, PT, R2, R15, PT ;  /* 0x0000000f0200720c */ /* 0x000fe20003f86270 */
[----:B------:R-:W1:Y:S01]  /*7c20*/  SHFL.BFLY PT, R13, R6, 0x2, 0x1f ;  /* 0x0c401f00060d7f89 */ /* 0x000e6200000e0000 */
[----:B------:R-:W-:Y:S02]  /*7c30*/  FSEL R66, R66, -INF , P6 ;  /* 0xff80000042427808 */ /* 0x000fe40003000000 */
[----:B------:R-:W-:Y:S02]  /*7c40*/  ISETP.GE.AND P6, PT, R2, R5, PT ;  /* 0x000000050200720c */ /* 0x000fe40003fc6270 */
[----:B------:R-:W-:Y:S02]  /*7c50*/  FSEL R27, R27, -INF , P3 ;  /* 0xff8000001b1b7808 */ /* 0x000fe40001800000 */
[----:B------:R-:W-:Y:S02]  /*7c60*/  FSEL R22, R26, -INF , P6 ;  /* 0xff8000001a167808 */ /* 0x000fe40003000000 */
[----:B------:R-:W-:-:S02]  /*7c70*/  ISETP.GE.AND P2, PT, R2, R17, PT ;  /* 0x000000110200720c */ /* 0x000fc40003f46270 */
[----:B------:R-:W-:Y:S02]  /*7c80*/  FMNMX R12, R22, R11, !PT ;  /* 0x0000000b160c7209 */ /* 0x000fe40007800000 */
[----:B------:R-:W-:Y:S02]  /*7c90*/  FSEL R30, R30, -INF , P4 ;  /* 0xff8000001e1e7808 */ /* 0x000fe40002000000 */
[----:B------:R-:W-:Y:S02]  /*7ca0*/  FMNMX R15, R27, R12, !PT ;  /* 0x0000000c1b0f7209 */ /* 0x000fe40007800000 */
[----:B------:R-:W-:Y:S02]  /*7cb0*/  FSEL R31, R31, -INF , P2 ;  /* 0xff8000001f1f7808 */ /* 0x000fe40001000000 */
[----:B------:R-:W-:Y:S02]  /*7cc0*/  FMNMX R12, R30, R15, !PT ;  /* 0x0000000f1e0c7209 */ /* 0x000fe40007800000 */
[----:B------:R-:W-:-:S02]  /*7cd0*/  ISETP.GE.AND P3, PT, R2, R23, PT ;  /* 0x000000170200720c */ /* 0x000fc40003f66270 */
[----:B------:R-:W-:Y:S02]  /*7ce0*/  FMNMX R17, R31, R12, !PT ;  /* 0x0000000c1f117209 */ /* 0x000fe40007800000 */
[----:B-1----:R-:W-:Y:S02]  /*7cf0*/  FMNMX R6, R6, R13, !PT ;  /* 0x0000000d06067209 */ /* 0x002fe40007800000 */
[----:B------:R-:W-:Y:S02]  /*7d00*/  FMNMX R12, R34, R17, !PT ;  /* 0x00000011220c7209 */ /* 0x000fe40007800000 */
[----:B------:R-:W-:Y:S02]  /*7d10*/  FSETP.NEU.AND P5, PT, R6, -INF , PT ;  /* 0xff8000000600780b */ /* 0x000fe40003fad000 */
[----:B------:R-:W-:Y:S02]  /*7d20*/  ISETP.GE.AND P2, PT, R2, R155, PT ;  /* 0x0000009b0200720c */ /* 0x000fe40003f46270 */
[----:B------:R-:W-:-:S02]  /*7d30*/  FSEL R13, R6, RZ, P5 ;  /* 0x000000ff060d7208 */ /* 0x000fc40002800000 */
[----:B------:R-:W-:Y:S02]  /*7d40*/  ISETP.GE.AND P5, PT, R2, R187, PT ;  /* 0x000000bb0200720c */ /* 0x000fe40003fa6270 */
[----:B------:R-:W-:Y:S01]  /*7d50*/  FSEL R38, R38, -INF , P3 ;  /* 0xff80000026267808 */ /* 0x000fe20001800000 */
[C---:B------:R-:W-:Y:S01]  /*7d60*/  FMUL R152, R13.reuse, UR44 ;  /* 0x0000002c0d987c20 */ /* 0x040fe20008400000 */
[----:B------:R-:W-:Y:S01]  /*7d70*/  FSEL R74, R74, -INF , P5 ;  /* 0xff8000004a4a7808 */ /* 0x000fe20002800000 */
[----:B------:R-:W-:Y:S01]  /*7d80*/  FADD R13, -R13, R10 ;  /* 0x0000000a0d0d7221 */ /* 0x000fe20000000100 */
[C---:B------:R-:W-:Y:S01]  /*7d90*/  ISETP.GE.AND P6, PT, R2.reuse, R193, PT ;  /* 0x000000c10200720c */ /* 0x040fe20003fc6270 */
[--C-:B------:R-:W-:Y:S01]  /*7da0*/  FFMA R7, R7, UR44, -R152.reuse ;  /* 0x0000002c07077c23 */ /* 0x100fe20008000898 */
[--C-:B------:R-:W-:Y:S01]  /*7db0*/  FFMA R15, R25, UR44, -R152.reuse ;  /* 0x0000002c190f7c23 */ /* 0x100fe20008000898 */
[----:B------:R-:W-:Y:S01]  /*7dc0*/  ISETP.GE.AND P3, PT, R2, R161, PT ;  /* 0x000000a10200720c */ /* 0x000fe20003f66270 */
[--C-:B------:R-:W-:Y:S01]  /*7dd0*/  FFMA R26, R28, UR44, -R152.reuse ;  /* 0x0000002c1c1a7c23 */ /* 0x100fe20008000898 */
[----:B------:R-:W-:Y:S01]  /*7de0*/  ISETP.GE.AND P4, PT, R2, R153, PT ;  /* 0x000000990200720c */ /* 0x000fe20003f86270 */
[--C-:B------:R-:W-:Y:S01]  /*7df0*/  FFMA R17, R29, UR44, -R152.reuse ;  /* 0x0000002c1d117c23 */ /* 0x100fe20008000898 */
[----:B------:R-:W-:Y:S01]  /*7e00*/  FSETP.GEU.AND P5, PT, R7, -126, PT ;  /* 0xc2fc00000700780b */ /* 0x000fe20003fae000 */
[--C-:B------:R-:W-:Y:S01]  /*7e10*/  FFMA R28, R32, UR44, -R152.reuse ;  /* 0x0000002c201c7c23 */ /* 0x100fe20008000898 */
[----:B------:R-:W-:Y:S01]  /*7e20*/  FMNMX R19, R35, R12, !PT ;  /* 0x0000000c23137209 */ /* 0x000fe20007800000 */
[--C-:B------:R-:W-:Y:S01]  /*7e30*/  FFMA R23, R37, UR44, -R152.reuse ;  /* 0x0000002c25177c23 */ /* 0x100fe20008000898 */
[----:B------:R-:W-:Y:S01]  /*7e40*/  FSEL R42, R42, -INF , P2 ;  /* 0xff8000002a2a7808 */ /* 0x000fe20001000000 */
[--C-:B------:R-:W-:Y:S01]  /*7e50*/  FFMA R32, R40, UR44, -R152.reuse ;  /* 0x0000002c28207c23 */ /* 0x100fe20008000898 */
[C---:B------:R-:W-:Y:S01]  /*7e60*/  ISETP.GE.AND P2, PT, R2.reuse, R165, PT ;  /* 0x000000a50200720c */ /* 0x040fe20003f46270 */
[--C-:B------:R-:W-:Y:S01]  /*7e70*/  FFMA R21, R41, UR44, -R152.reuse ;  /* 0x0000002c29157c23 */ /* 0x100fe20008000898 */
[----:B------:R-:W-:Y:S01]  /*7e80*/  FSEL R79, R79, -INF , P6 ;  /* 0xff8000004f4f7808 */ /* 0x000fe20003000000 */
[--C-:B------:R-:W-:Y:S01]  /*7e90*/  FFMA R37, R45, UR44, -R152.reuse ;  /* 0x0000002c2d257c23 */ /* 0x100fe20008000898 */
[----:B------:R-:W-:Y:S01]  /*7ea0*/  FSEL R47, R47, -INF , P3 ;  /* 0xff8000002f2f7808 */ /* 0x000fe20001800000 */
[--C-:B------:R-:W-:Y:S01]  /*7eb0*/  FFMA R45, R53, UR44, -R152.reuse ;  /* 0x0000002c352d7c23 */ /* 0x100fe20008000898 */
[----:B------:R-:W-:Y:S01]  /*7ec0*/  FSETP.GEU.AND P6, PT, R15, -126, PT ;  /* 0xc2fc00000f00780b */ /* 0x000fe20003fce000 */
[----:B------:R-:W-:Y:S01]  /*7ed0*/  @!P5 FMUL R7, R7, 0.5 ;  /* 0x3f0000000707d820 */ /* 0x000fe20000400000 */
[----:B------:R-:W-:Y:S01]  /*7ee0*/  FSEL R39, R39, -INF , P4 ;  /* 0xff80000027277808 */ /* 0x000fe20002000000 */
[--C-:B------:R-:W-:Y:S01]  /*7ef0*/  FFMA R41, R49, UR44, -R152.reuse ;  /* 0x0000002c31297c23 */ /* 0x100fe20008000898 */
[----:B------:R-:W-:Y:S01]  /*7f00*/  ISETP.GE.AND P3, PT, R2, R171, PT ;  /* 0x000000ab0200720c */ /* 0x000fe20003f66270 */
[----:B------:R-:W1:Y:S01]  /*7f10*/  MUFU.EX2 R24, R7 ;  /* 0x0000000700187308 */ /* 0x000e620000000800 */
[----:B------:R-:W-:Y:S01]  /*7f20*/  FMNMX R12, R38, R19, !PT ;  /* 0x00000013260c7209 */ /* 0x000fe20007800000 */
[--C-:B------:R-:W-:Y:S01]  /*7f30*/  FFMA R49, R56, UR44, -R152.reuse ;  /* 0x0000002c38317c23 */ /* 0x100fe20008000898 */
[----:B------:R-:W-:Y:S01]  /*7f40*/  ISETP.GE.AND P4, PT, R2, R163, PT ;  /* 0x000000a30200720c */ /* 0x000fe20003f86270 */
[--C-:B------:R-:W-:Y:S01]  /*7f50*/  FFMA R40, R57, UR44, -R152.reuse ;  /* 0x0000002c39287c23 */ /* 0x100fe20008000898 */
[----:B------:R-:W-:Y:S01]  /*7f60*/  FSEL R51, R51, -INF , P2 ;  /* 0xff80000033337808 */ /* 0x000fe20001000000 */
[--C-:B------:R-:W-:Y:S01]  /*7f70*/  FFMA R57, R64, UR44, -R152.reuse ;  /* 0x0000002c40397c23 */ /* 0x100fe20008000898 */
[----:B------:R-:W-:Y:S01]  /*7f80*/  ISETP.GE.AND P2, PT, R2, R175, PT ;  /* 0x000000af0200720c */ /* 0x000fe20003f46270 */
[----:B------:R-:W-:Y:S01]  /*7f90*/  @!P6 FMUL R15, R15, 0.5 ;  /* 0x3f0000000f0fe820 */ /* 0x000fe20000400000 */
[----:B------:R-:W-:Y:S01]  /*7fa0*/  FSEL R58, R58, -INF , P3 ;  /* 0xff8000003a3a7808 */ /* 0x000fe20001800000 */
[--C-:B------:R-:W-:Y:S01]  /*7fb0*/  FFMA R53, R60, UR44, -R152.reuse ;  /* 0x0000002c3c357c23 */ /* 0x100fe20008000898 */
[----:B------:R-:W-:Y:S01]  /*7fc0*/  FMNMX R19, R39, R12, !PT ;  /* 0x0000000c27137209 */ /* 0x000fe20007800000 */
[----:B------:R-:W-:Y:S01]  /*7fd0*/  FFMA R85, R85, UR44, -R152 ;  /* 0x0000002c55557c23 */ /* 0x000fe20008000898 */
[----:B------:R-:W-:Y:S01]  /*7fe0*/  ISETP.GE.AND P3, PT, R2, R181, PT ;  /* 0x000000b50200720c */ /* 0x000fe20003f66270 */
[----:B------:R-:W2:Y:S01]  /*7ff0*/  MUFU.EX2 R15, R15 ;  /* 0x0000000f000f7308 */ /* 0x000ea20000000800 */
[----:B------:R-:W-:Y:S01]  /*8000*/  FSEL R50, R50, -INF , P4 ;  /* 0xff80000032327808 */ /* 0x000fe20002000000 */
[----:B------:R-:W-:Y:S01]  /*8010*/  FMUL R13, R13, UR44 ;  /* 0x0000002c0d0d7c20 */ /* 0x000fe20008400000 */
[----:B------:R-:W-:Y:S01]  /*8020*/  ISETP.GE.AND P4, PT, R2, R173, PT ;  /* 0x000000ad0200720c */ /* 0x000fe20003f86270 */
[----:B-1----:R-:W-:Y:S01]  /*8030*/  @!P5 FMUL R24, R24, R24 ;  /* 0x000000181818d220 */ /* 0x002fe20000400000 */
[----:B------:R-:W-:-:S02]  /*8040*/  FSEL R62, R62, -INF , P2 ;  /* 0xff8000003e3e7808 */ /* 0x000fc40001000000 */
[----:B------:R-:W-:Y:S02]  /*8050*/  ISETP.GE.AND P2, PT, R2, R185, PT ;  /* 0x000000b90200720c */ /* 0x000fe40003f46270 */
[----:B------:R-:W-:Y:S01]  /*8060*/  FMNMX R12, R42, R19, !PT ;  /* 0x000000132a0c7209 */ /* 0x000fe20007800000 */
[----:B------:R-:W-:Y:S01]  /*8070*/  FFMA R19, R33, UR44, -R152 ;  /* 0x0000002c21137c23 */ /* 0x000fe20008000898 */
[----:B------:R-:W-:Y:S02]  /*8080*/  FSEL R67, R67, -INF , P3 ;  /* 0xff80000043437808 */ /* 0x000fe40001800000 */
[C---:B------:R-:W-:Y:S02]  /*8090*/  ISETP.GE.AND P3, PT, R2.reuse, R189, PT ;  /* 0x000000bd0200720c */ /* 0x040fe40003f66270 */
[----:B------:R-:W-:Y:S02]  /*80a0*/  FSEL R59, R59, -INF , P4 ;  /* 0xff8000003b3b7808 */ /* 0x000fe40002000000 */
[----:B------:R-:W-:Y:S01]  /*80b0*/  ISETP.GE.AND P4, PT, R2, R183, PT ;  /* 0x000000b70200720c */ /* 0x000fe20003f86270 */
[----:B--2---:R-:W-:Y:S01]  /*80c0*/  @!P6 FMUL R15, R15, R15 ;  /* 0x0000000f0f0fe220 */ /* 0x004fe20000400000 */
[----:B------:R-:W-:-:S02]  /*80d0*/  FSEL R71, R71, -INF , P2 ;  /* 0xff80000047477808 */ /* 0x000fc40001000000 */
[C---:B------:R-:W-:Y:S02]  /*80e0*/  ISETP.GE.AND P2, PT, R2.reuse, R195, PT ;  /* 0x000000c30200720c */ /* 0x040fe40003f46270 */
[----:B------:R-:W-:Y:S02]  /*80f0*/  FSEL R75, R75, -INF , P3 ;  /* 0xff8000004b4b7808 */ /* 0x000fe40001800000 */
[----:B------:R-:W-:Y:S02]  /*8100*/  FSETP.GEU.AND P5, PT, R19, -126, PT ;  /* 0xc2fc00001300780b */ /* 0x000fe40003fae000 */
[----:B------:R-:W-:Y:S02]  /*8110*/  ISETP.GE.AND P3, PT, R2, R197, PT ;  /* 0x000000c50200720c */ /* 0x000fe40003f66270 */
[----:B------:R-:W-:Y:S02]  /*8120*/  FSEL R70, R70, -INF , P4 ;  /* 0xff80000046467808 */ /* 0x000fe40002000000 */
[----:B------:R-:W-:-:S02]  /*8130*/  ISETP.GE.AND P4, PT, R2, R191, PT ;  /* 0x000000bf0200720c */ /* 0x000fc40003f86270 */
[----:B------:R-:W-:Y:S02]  /*8140*/  FSEL R82, R82, -INF , P2 ;  /* 0xff80000052527808 */ /* 0x000fe40001000000 */
[----:B------:R-:W-:Y:S02]  /*8150*/  FSETP.GEU.AND P2, PT, R26, -126, PT ;  /* 0xc2fc00001a00780b */ /* 0x000fe40003f4e000 */
[----:B------:R-:W-:Y:S01]  /*8160*/  FSEL R83, R83, -INF , P3 ;  /* 0xff80000053537808 */ /* 0x000fe20001800000 */
[----:B------:R-:W-:Y:S01]  /*8170*/  @!P5 FMUL R19, R19, 0.5 ;  /* 0x3f0000001313d820 */ /* 0x000fe20000400000 */
[----:B------:R-:W-:Y:S02]  /*8180*/  FSETP.GEU.AND P3, PT, R17, -126, PT ;  /* 0xc2fc00001100780b */ /* 0x000fe40003f6e000 */
[----:B------:R-:W-:Y:S02]  /*8190*/  FSEL R78, R78, -INF , P4 ;  /* 0xff8000004e4e7808 */ /* 0x000fe40002000000 */
[----:B------:R-:W-:Y:S01]  /*81a0*/  FMNMX R7, R43, R12, !PT ;  /* 0x0000000c2b077209 */ /* 0x000fe20007800000 */
[--C-:B------:R-:W-:Y:S01]  /*81b0*/  FFMA R12, R36, UR44, -R152.reuse ;  /* 0x0000002c240c7c23 */ /* 0x100fe20008000898 */
[----:B------:R-:W-:Y:S01]  /*81c0*/  ISETP.GE.AND P4, PT, R2, R199, PT ;  /* 0x000000c70200720c */ /* 0x000fe20003f86270 */
[----:B------:R-:W1:Y:S01]  /*81d0*/  MUFU.EX2 R19, R19 ;  /* 0x0000001300137308 */ /* 0x000e620000000800 */
[----:B------:R-:W-:Y:S01]  /*81e0*/  FMNMX R14, R46, R7, !PT ;  /* 0x000000072e0e7209 */ /* 0x000fe20007800000 */
[----:B------:R-:W-:Y:S01]  /*81f0*/  @!P2 FMUL R26, R26, 0.5 ;  /* 0x3f0000001a1aa820 */ /* 0x000fe20000400000 */
[----:B------:R-:W-:Y:S01]  /*8200*/  FSEL R86, R86, -INF , P4 ;  /* 0xff80000056567808 */ /* 0x000fe20002000000 */
[--C-:B------:R-:W-:Y:S01]  /*8210*/  FFMA R36, R48, UR44, -R152.reuse ;  /* 0x0000002c30247c23 */ /* 0x100fe20008000898 */
[----:B------:R-:W-:Y:S01]  /*8220*/  ISETP.GE.AND P4, PT, R2, R201, PT ;  /* 0x000000c90200720c */ /* 0x000fe20003f86270 */
[----:B------:R-:W-:Y:S01]  /*8230*/  @!P3 FMUL R17, R17, 0.5 ;  /* 0x3f0000001111b820 */ /* 0x000fe20000400000 */
[----:B------:R-:W-:Y:S01]  /*8240*/  FMNMX R7, R47, R14, !PT ;  /* 0x0000000e2f077209 */ /* 0x000fe20007800000 */
[----:B------:R-:W2:Y:S01]  /*8250*/  MUFU.EX2 R26, R26 ;  /* 0x0000001a001a7308 */ /* 0x000ea20000000800 */
[----:B------:R-:W-:Y:S01]  /*8260*/  FSEL R87, R87, -INF , P4 ;  /* 0xff80000057577808 */ /* 0x000fe20002000000 */
[--C-:B------:R-:W-:Y:S01]  /*8270*/  FFMA R48, R73, UR44, -R152.reuse ;  /* 0x0000002c49307c23 */ /* 0x100fe20008000898 */
[----:B------:R-:W-:Y:S01]  /*8280*/  FSETP.GEU.AND P4, PT, R28, -126, PT ;  /* 0xc2fc00001c00780b */ /* 0x000fe20003f8e000 */
[----:B------:R-:W-:Y:S01]  /*8290*/  FFMA R73, R80, UR44, -R152 ;  /* 0x0000002c50497c23 */ /* 0x000fe20008000898 */
[----:B------:R-:W-:-:S02]  /*82a0*/  FMNMX R14, R50, R7, !PT ;  /* 0x00000007320e7209 */ /* 0x000fc40007800000 */
[----:B------:R-:W-:Y:S01]  /*82b0*/  FSETP.GEU.AND P6, PT, R12, -126, PT ;  /* 0xc2fc00000c00780b */ /* 0x000fe20003fce000 */
[----:B------:R-:W3:Y:S01]  /*82c0*/  MUFU.EX2 R17, R17 ;  /* 0x0000001100117308 */ /* 0x000ee20000000800 */
[----:B------:R-:W-:Y:S01]  /*82d0*/  FMNMX R7, R51, R14, !PT ;  /* 0x0000000e33077209 */ /* 0x000fe20007800000 */
[----:B-1----:R-:W-:-:S03]  /*82e0*/  @!P5 FMUL R19, R19, R19 ;  /* 0x000000131313d220 */ /* 0x002fc60000400000 */
[----:B------:R-:W-:-:S03]  /*82f0*/  FMNMX R14, R54, R7, !PT ;  /* 0x00000007360e7209 */ /* 0x000fc60007800000 */
[----:B------:R-:W-:Y:S01]  /*8300*/  @!P4 FMUL R28, R28, 0.5 ;  /* 0x3f0000001c1cc820 */ /* 0x000fe20000400000 */
[----:B------:R-:W-:Y:S01]  /*8310*/  FMNMX R7, R55, R14, !PT ;  /* 0x0000000e37077209 */ /* 0x000fe20007800000 */
[--C-:B------:R-:W-:Y:S01]  /*8320*/  FFMA R14, R44, UR44, -R152.reuse ;  /* 0x0000002c2c0e7c23 */ /* 0x100fe20008000898 */
[----:B--2---:R-:W-:Y:S01]  /*8330*/  @!P2 FMUL R26, R26, R26 ;  /* 0x0000001a1a1aa220 */ /* 0x004fe20000400000 */
[----:B------:R-:W-:Y:S01]  /*8340*/  @!P6 FMUL R12, R12, 0.5 ;  /* 0x3f0000000c0ce820 */ /* 0x000fe20000400000 */
[----:B------:R-:W-:Y:S01]  /*8350*/  FSETP.GEU.AND P2, PT, R23, -126, PT ;  /* 0xc2fc00001700780b */ /* 0x000fe20003f4e000 */
[----:B------:R-:W1:Y:S01]  /*8360*/  MUFU.EX2 R28, R28 ;  /* 0x0000001c001c7308 */ /* 0x000e620000000800 */
[----:B------:R-:W-:Y:S01]  /*8370*/  FSETP.GEU.AND P5, PT, R14, -126, PT ;  /* 0xc2fc00000e00780b */ /* 0x000fe20003fae000 */
[--C-:B------:R-:W-:Y:S01]  /*8380*/  FFMA R44, R65, UR44, -R152.reuse ;  /* 0x0000002c412c7c23 */ /* 0x100fe20008000898 */
[----:B---3--:R-:W-:Y:S01]  /*8390*/  @!P3 FMUL R17, R17, R17 ;  /* 0x000000111111b220 */ /* 0x008fe20000400000 */
[----:B------:R-:W-:Y:S01]  /*83a0*/  FSETP.GEU.AND P3, PT, R32, -126, PT ;  /* 0xc2fc00002000780b */ /* 0x000fe20003f6e000 */
[----:B------:R-:W-:Y:S01]  /*83b0*/  FFMA R65, R72, UR44, -R152 ;  /* 0x0000002c48417c23 */ /* 0x000fe20008000898 */
[----:B------:R-:W-:-:S02]  /*83c0*/  FMNMX R16, R58, R7, !PT ;  /* 0x000000073a107209 */ /* 0x000fc40007800000 */
[----:B------:R-:W2:Y:S02]  /*83d0*/  MUFU.EX2 R12, R12 ;  /* 0x0000000c000c7308 */ /* 0x000ea40000000800 */
[----:B------:R-:W-:Y:S02]  /*83e0*/  FMNMX R7, R59, R16, !PT ;  /* 0x000000103b077209 */ /* 0x000fe40007800000 */
[----:B------:R-:W-:Y:S02]  /*83f0*/  @!P2 FMUL R23, R23, 0.5 ;  /* 0x3f0000001717a820 */ /* 0x000fe40000400000 */
[----:B------:R-:W-:Y:S01]  /*8400*/  @!P5 FMUL R14, R14, 0.5 ;  /* 0x3f0000000e0ed820 */ /* 0x000fe20000400000 */
[----:B------:R-:W-:Y:S01]  /*8410*/  FMNMX R16, R62, R7, !PT ;  /* 0x000000073e107209 */ /* 0x000fe20007800000 */
[----:B-1----:R-:W-:Y:S01]  /*8420*/  @!P4 FMUL R28, R28, R28 ;  /* 0x0000001c1c1cc220 */ /* 0x002fe20000400000 */
[----:B------:R-:W-:Y:S01]  /*8430*/  FSETP.GEU.AND P4, PT, R21, -126, PT ;  /* 0xc2fc00001500780b */ /* 0x000fe20003f8e000 */
[----:B------:R-:W-:-:S02]  /*8440*/  @!P3 FMUL R32, R32, 0.5 ;  /* 0x3f0000002020b820 */ /* 0x000fc40000400000 */
[----:B------:R-:W1:Y:S01]  /*8450*/  MUFU.EX2 R14, R14 ;  /* 0x0000000e000e7308 */ /* 0x000e620000000800 */
[----:B------:R-:W-:Y:S01]  /*8460*/  FMNMX R7, R63, R16, !PT ;  /* 0x000000103f077209 */ /* 0x000fe20007800000 */
[----:B--2---:R-:W-:Y:S01]  /*8470*/  @!P6 FMUL R12, R12, R12 ;  /* 0x0000000c0c0ce220 */ /* 0x004fe20000400000 */
[----:B------:R-:W-:-:S05]  /*8480*/  FSETP.GEU.AND P6, PT, R37, -126, PT ;  /* 0xc2fc00002500780b */ /* 0x000fca0003fce000 */
[----:B------:R-:W2:Y:S01]  /*8490*/  MUFU.EX2 R23, R23 ;  /* 0x0000001700177308 */ /* 0x000ea20000000800 */
[----:B------:R-:W-:Y:S01]  /*84a0*/  FMNMX R16, R66, R7, !PT ;  /* 0x0000000742107209 */ /* 0x000fe20007800000 */
[----:B------:R-:W-:-:S03]  /*84b0*/  @!P4 FMUL R21, R21, 0.5 ;  /* 0x3f0000001515c820 */ /* 0x000fc60000400000 */
[----:B------:R-:W-:Y:S01]  /*84c0*/  FMNMX R7, R67, R16, !PT ;  /* 0x0000001043077209 */ /* 0x000fe20007800000 */
[----:B------:R-:W-:Y:S02]  /*84d0*/  FFMA R16, R52, UR44, -R152 ;  /* 0x0000002c34107c23 */ /* 0x000fe40008000898 */
[----:B------:R-:W3:Y:S01]  /*84e0*/  MUFU.EX2 R32, R32 ;  /* 0x0000002000207308 */ /* 0x000ee20000000800 */
[----:B-1----:R-:W-:Y:S01]  /*84f0*/  @!P5 FMUL R14, R14, R14 ;  /* 0x0000000e0e0ed220 */ /* 0x002fe20000400000 */
[----:B------:R-:W-:Y:S01]  /*8500*/  FSETP.GEU.AND P5, PT, R45, -126, PT ;  /* 0xc2fc00002d00780b */ /* 0x000fe20003fae000 */
[----:B------:R-:W-:Y:S01]  /*8510*/  @!P6 FMUL R37, R37, 0.5 ;  /* 0x3f0000002525e820 */ /* 0x000fe20000400000 */
[----:B------:R-:W-:-:S04]  /*8520*/  FMNMX R18, R70, R7, !PT ;  /* 0x0000000746127209 */ /* 0x000fc80007800000 */
        /* <DEDUP_REMOVED lines=21> */
[----:B------:R-:W-:Y:S01]  /*8680*/  FMNMX R7, R79, R18, !PT ;  /* 0x000000124f077209 */ /* 0x000fe20007800000 */
[----:B---3--:R-:W-:Y:S01]  /*8690*/  @!P5 FMUL R45, R45, R45 ;  /* 0x0000002d2d2dd220 */ /* 0x008fe20000400000 */
[----:B------:R-:W-:Y:S02]  /*86a0*/  FSETP.GEU.AND P5, PT, R57, -126, PT ;  /* 0xc2fc00003900780b */ /* 0x000fe40003fae000 */
[----:B------:R-:W-:Y:S02]  /*86b0*/  FMNMX R18, R82, R7, !PT ;  /* 0x0000000752127209 */ /* 0x000fe40007800000 */
[----:B------:R-:W-:Y:S01]  /*86c0*/  @!P6 FMUL R49, R49, 0.5 ;  /* 0x3f0000003131e820 */ /* 0x000fe20000400000 */
[----:B------:R-:W3:Y:S01]  /*86d0*/  MUFU.EX2 R16, R16 ;  /* 0x0000001000107308 */ /* 0x000ee20000000800 */
[----:B------:R-:W-:Y:S01]  /*86e0*/  FMNMX R7, R83, R18, !PT ;  /* 0x0000001253077209 */ /* 0x000fe20007800000 */
[----:B-1----:R-:W-:Y:S01]  /*86f0*/  @!P2 FMUL R36, R36, R36 ;  /* 0x000000242424a220 */ /* 0x002fe20000400000 */
[----:B------:R-:W-:Y:S01]  /*8700*/  FSETP.GEU.AND P2, PT, R40, -126, PT ;  /* 0xc2fc00002800780b */ /* 0x000fe20003f4e000 */
[--C-:B------:R-:W-:Y:S01]  /*8710*/  FFMA R18, R61, UR44, -R152.reuse ;  /* 0x0000002c3d127c23 */ /* 0x100fe20008000898 */
[----:B------:R-:W-:Y:S01]  /*8720*/  FMNMX R20, R86, R7, !PT ;  /* 0x0000000756147209 */ /* 0x000fe20007800000 */
[----:B------:R-:W-:-:S02]  /*8730*/  FFMA R61, R68, UR44, -R152 ;  /* 0x0000002c443d7c23 */ /* 0x000fc40008000898 */
[----:B------:R-:W1:Y:S01]  /*8740*/  MUFU.EX2 R49, R49 ;  /* 0x0000003100317308 */ /* 0x000e620000000800 */
[----:B--2---:R-:W-:Y:S01]  /*8750*/  @!P3 FMUL R41, R41, R41 ;  /* 0x000000292929b220 */ /* 0x004fe20000400000 */
[----:B------:R-:W-:Y:S01]  /*8760*/  FSETP.GEU.AND P3, PT, R53, -126, PT ;  /* 0xc2fc00003500780b */ /* 0x000fe20003f6e000 */
[----:B------:R-:W-:Y:S01]  /*8770*/  @!P5 FMUL R57, R57, 0.5 ;  /* 0x3f0000003939d820 */ /* 0x000fe20000400000 */
[----:B------:R-:W-:Y:S01]  /*8780*/  FMNMX R7, R87, R20, !PT ;  /* 0x0000001457077209 */ /* 0x000fe20007800000 */
[--C-:B------:R-:W-:Y:S01]  /*8790*/  FFMA R20, R69, UR44, -R152.reuse ;  /* 0x0000002c45147c23 */ /* 0x100fe20008000898 */
[----:B------:R-:W-:Y:S02]  /*87a0*/  FFMA R69, R76, UR44, -R152 ;  /* 0x0000002c4c457c23 */ /* 0x000fe40008000898 */
[----:B------:R-:W-:Y:S01]  /*87b0*/  @!P2 FMUL R40, R40, 0.5 ;  /* 0x3f0000002828a820 */ /* 0x000fe20000400000 */
[----:B------:R-:W2:Y:S01]  /*87c0*/  SHFL.BFLY PT, R52, R7, 0x1, 0x1f ;  /* 0x0c201f0007347f89 */ /* 0x000ea200000e0000 */
[----:B---3--:R-:W-:Y:S01]  /*87d0*/  @!P4 FMUL R16, R16, R16 ;  /* 0x000000101010c220 */ /* 0x008fe20000400000 */
[----:B------:R-:W-:Y:S01]  /*87e0*/  FSETP.GEU.AND P4, PT, R18, -126, PT ;  /* 0xc2fc00001200780b */ /* 0x000fe20003f8e000 */
[----:B------:R-:W3:Y:S03]  /*87f0*/  MUFU.EX2 R57, R57 ;  /* 0x0000003900397308 */ /* 0x000ee60000000800 */
[----:B------:R-:W-:Y:S01]  /*8800*/  @!P3 FMUL R53, R53, 0.5 ;  /* 0x3f0000003535b820 */ /* 0x000fe20000400000 */
[----:B-1----:R-:W-:Y:S01]  /*8810*/  @!P6 FMUL R49, R49, R49 ;  /* 0x000000313131e220 */ /* 0x002fe20000400000 */
[----:B------:R-:W-:-:S03]  /*8820*/  FSETP.GEU.AND P6, PT, R44, -126, PT ;  /* 0xc2fc00002c00780b */ /* 0x000fc60003fce000 */
[----:B------:R-:W1:Y:S04]  /*8830*/  MUFU.EX2 R40, R40 ;  /* 0x0000002800287308 */ /* 0x000e680000000800 */
[----:B------:R-:W-:-:S04]  /*8840*/  @!P4 FMUL R18, R18, 0.5 ;  /* 0x3f0000001212c820 */ /* 0x000fc80000400000 */
[----:B------:R-:W4:Y:S01]  /*8850*/  MUFU.EX2 R53, R53 ;  /* 0x0000003500357308 */ /* 0x000f220000000800 */
[----:B---3--:R-:W-:Y:S01]  /*8860*/  @!P5 FMUL R57, R57, R57 ;  /* 0x000000393939d220 */ /* 0x008fe20000400000 */
[----:B------:R-:W-:Y:S01]  /*8870*/  FSETP.GEU.AND P5, PT, R48, -126, PT ;  /* 0xc2fc00003000780b */ /* 0x000fe20003fae000 */
[----:B------:R-:W-:Y:S01]  /*8880*/  @!P6 FMUL R44, R44, 0.5 ;  /* 0x3f0000002c2ce820 */ /* 0x000fe20000400000 */
[----:B--2---:R-:W-:Y:S01]  /*8890*/  FMNMX R7, R7, R52, !PT ;  /* 0x0000003407077209 */ /* 0x004fe20007800000 */
[--C-:B------:R-:W-:Y:S01]  /*88a0*/  FFMA R52, R77, UR44, -R152.reuse ;  /* 0x0000002c4d347c23 */ /* 0x100fe20008000898 */
[----:B------:R-:W-:Y:S02]  /*88b0*/  FFMA R77, R84, UR44, -R152 ;  /* 0x0000002c544d7c23 */ /* 0x000fe40008000898 */
[----:B------:R-:W2:Y:S01]  /*88c0*/  MUFU.EX2 R18, R18 ;  /* 0x0000001200127308 */ /* 0x000ea20000000800 */
[----:B-1----:R-:W-:Y:S01]  /*88d0*/  @!P2 FMUL R40, R40, R40 ;  /* 0x000000282828a220 */ /* 0x002fe20000400000 */
[----:B------:R-:W-:Y:S01]  /*88e0*/  FSETP.GEU.AND P2, PT, R61, -126, PT ;  /* 0xc2fc00003d00780b */ /* 0x000fe20003f4e000 */
[----:B------:R-:W1:Y:S04]  /*88f0*/  SHFL.BFLY PT, R56, R7, 0x2, 0x1f ;  /* 0x0c401f0007387f89 */ /* 0x000e6800000e0000 */
[----:B------:R-:W-:Y:S01]  /*8900*/  @!P5 FMUL R48, R48, 0.5 ;  /* 0x3f0000003030d820 */ /* 0x000fe20000400000 */
[----:B------:R-:W3:Y:S01]  /*8910*/  MUFU.EX2 R44, R44 ;  /* 0x0000002c002c7308 */ /* 0x000ee20000000800 */
[----:B----4-:R-:W-:Y:S01]  /*8920*/  @!P3 FMUL R53, R53, R53 ;  /* 0x000000353535b220 */ /* 0x010fe20000400000 */
[----:B------:R-:W-:-:S05]  /*8930*/  FSETP.GEU.AND P3, PT, R20, -126, PT ;  /* 0xc2fc00001400780b */ /* 0x000fca0003f6e000 */
[----:B------:R-:W-:Y:S01]  /*8940*/  @!P2 FMUL R61, R61, 0.5 ;  /* 0x3f0000003d3da820 */ /* 0x000fe20000400000 */
[----:B------:R-:W4:Y:S01]  /*8950*/  MUFU.EX2 R48, R48 ;  /* 0x0000003000307308 */ /* 0x000f220000000800 */
[----:B--2---:R-:W-:Y:S01]  /*8960*/  @!P4 FMUL R18, R18, R18 ;  /* 0x000000121212c220 */ /* 0x004fe20000400000 */
[----:B------:R-:W-:-:S05]  /*8970*/  FSETP.GEU.AND P4, PT, R65, -126, PT ;  /* 0xc2fc00004100780b */ /* 0x000fca0003f8e000 */
[----:B------:R-:W-:Y:S01]  /*8980*/  @!P3 FMUL R20, R20, 0.5 ;  /* 0x3f0000001414b820 */ /* 0x000fe20000400000 */
[----:B------:R-:W2:Y:S01]  /*8990*/  MUFU.EX2 R61, R61 ;  /* 0x0000003d003d7308 */ /* 0x000ea20000000800 */
[----:B---3--:R-:W-:Y:S01]  /*89a0*/  @!P6 FMUL R44, R44, R44 ;  /* 0x0000002c2c2ce220 */ /* 0x008fe20000400000 */
[----:B------:R-:W-:Y:S02]  /*89b0*/  FSETP.GEU.AND P6, PT, R69, -126, PT ;  /* 0xc2fc00004500780b */ /* 0x000fe40003fce000 */
[----:B-1----:R-:W-:Y:S01]  /*89c0*/  FMNMX R7, R7, R56, !PT ;  /* 0x0000003807077209 */ /* 0x002fe20007800000 */
[----:B------:R-:W-:Y:S02]  /*89d0*/  FFMA R56, R81, UR44, -R152 ;  /* 0x0000002c51387c23 */ /* 0x000fe40008000898 */
[----:B------:R-:W-:Y:S01]  /*89e0*/  @!P4 FMUL R65, R65, 0.5 ;  /* 0x3f0000004141c820 */ /* 0x000fe20000400000 */
[----:B------:R-:W1:Y:S01]  /*89f0*/  MUFU.EX2 R20, R20 ;  /* 0x0000001400147308 */ /* 0x000e620000000800 */
[----:B----4-:R-:W-:Y:S01]  /*8a00*/  @!P5 FMUL R48, R48, R48 ;  /* 0x000000303030d220 */ /* 0x010fe20000400000 */
        /* <DEDUP_REMOVED lines=12> */
[----:B------:R-:W-:-:S04]  /*8ad0*/  FSETP.NEU.AND P4, PT, R7, -INF , PT ;  /* 0xff8000000700780b */ /* 0x000fc80003f8d000 */
[----:B------:R-:W-:Y:S01]  /*8ae0*/  FSEL R72, R7, RZ, P4 ;  /* 0x000000ff07487208 */ /* 0x000fe20002000000 */
[----:B------:R-:W-:Y:S01]  /*8af0*/  @!P3 FMUL R73, R73, 0.5 ;  /* 0x3f0000004949b820 */ /* 0x000fe20000400000 */
[----:B------:R-:W3:Y:S01]  /*8b00*/  MUFU.EX2 R52, R52 ;  /* 0x0000003400347308 */ /* 0x000ee20000000800 */
[----:B--2---:R-:W-:Y:S01]  /*8b10*/  @!P6 FMUL R69, R69, R69 ;  /* 0x000000454545e220 */ /* 0x004fe20000400000 */
[----:B------:R-:W-:Y:S01]  /*8b20*/  FSETP.GEU.AND P6, PT, R85, -126, PT ;  /* 0xc2fc00005500780b */ /* 0x000fe20003fce000 */
[C---:B------:R-:W-:Y:S01]  /*8b30*/  FMUL R76, R72.reuse, UR44 ;  /* 0x0000002c484c7c20 */ /* 0x040fe20008400000 */
[----:B------:R-:W-:Y:S01]  /*8b40*/  FSETP.GEU.AND P4, PT, R77, -126, PT ;  /* 0xc2fc00004d00780b */ /* 0x000fe20003f8e000 */
[----:B------:R-:W-:Y:S01]  /*8b50*/  FADD R84, -R72, R11 ;  /* 0x0000000b48547221 */ /* 0x000fe20000000100 */
[----:B------:R-:W-:Y:S01]  /*8b60*/  FADD R11, R24, R49 ;  /* 0x00000031180b7221 */ /* 0x000fe20000000000 */
[--C-:B------:R-:W-:Y:S01]  /*8b70*/  FFMA R60, R27, UR44, -R76.reuse ;  /* 0x0000002c1b3c7c23 */ /* 0x100fe2000800084c */
[----:B------:R-:W2:Y:S01]  /*8b80*/  MUFU.EX2 R73, R73 ;  /* 0x0000004900497308 */ /* 0x000ea20000000800 */
[--C-:B------:R-:W-:Y:S01]  /*8b90*/  FFMA R27, R30, UR44, -R76.reuse ;  /* 0x0000002c1e1b7c23 */ /* 0x100fe2000800084c */
[--C-:B------:R-:W-:Y:S01]  /*8ba0*/  FFMA R25, R22, UR44, -R76.reuse ;  /* 0x0000002c16197c23 */ /* 0x100fe2000800084c */
[----:B-1----:R-:W-:Y:S01]  /*8bb0*/  @!P5 FMUL R56, R56, R56 ;  /* 0x000000383838d220 */ /* 0x002fe20000400000 */
[--C-:B------:R-:W-:Y:S01]  /*8bc0*/  FFMA R29, R34, UR44, -R76.reuse ;  /* 0x0000002c221d7c23 */ /* 0x100fe2000800084c */
[--C-:B------:R-:W-:Y:S01]  /*8bd0*/  FFMA R31, R31, UR44, -R76.reuse ;  /* 0x0000002c1f1f7c23 */ /* 0x100fe2000800084c */
[----:B------:R-:W-:Y:S01]  /*8be0*/  FSETP.GEU.AND P5, PT, R27, -126, PT ;  /* 0xc2fc00001b00780b */ /* 0x000fe20003fae000 */
[----:B------:R-:W-:Y:S01]  /*8bf0*/  @!P6 FMUL R85, R85, 0.5 ;  /* 0x3f0000005555e820 */ /* 0x000fe20000400000 */
[--C-:B------:R-:W-:Y:S01]  /*8c00*/  FFMA R39, R39, UR44, -R76.reuse ;  /* 0x0000002c27277c23 */ /* 0x100fe2000800084c */
[----:B---3--:R-:W-:Y:S01]  /*8c10*/  @!P2 FMUL R52, R52, R52 ;  /* 0x000000343434a220 */ /* 0x008fe20000400000 */
[----:B------:R-:W-:Y:S01]  /*8c20*/  FSETP.GEU.AND P2, PT, R25, -126, PT ;  /* 0xc2fc00001900780b */ /* 0x000fe20003f4e000 */
[----:B------:R-:W1:Y:S01]  /*8c30*/  MUFU.EX2 R22, R85 ;  /* 0x0000005500167308 */ /* 0x000e620000000800 */
[----:B------:R-:W-:Y:S01]  /*8c40*/  @!P4 FMUL R77, R77, 0.5 ;  /* 0x3f0000004d4dc820 */ /* 0x000fe20000400000 */
[--C-:B------:R-:W-:Y:S01]  /*8c50*/  FFMA R35, R35, UR44, -R76.reuse ;  /* 0x0000002c23237c23 */ /* 0x100fe2000800084c */
[--C-:B------:R-:W-:Y:S01]  /*8c60*/  FFMA R30, R38, UR44, -R76.reuse ;  /* 0x0000002c261e7c23 */ /* 0x100fe2000800084c */
[--C-:B------:R-:W-:Y:S01]  /*8c70*/  FFMA R43, R43, UR44, -R76.reuse ;  /* 0x0000002c2b2b7c23 */ /* 0x100fe2000800084c */
[--C-:B------:R-:W-:Y:S01]  /*8c80*/  FFMA R33, R42, UR44, -R76.reuse ;  /* 0x0000002c2a217c23 */ /* 0x100fe2000800084c */
[----:B--2---:R-:W-:Y:S01]  /*8c90*/  @!P3 FMUL R73, R73, R73 ;  /* 0x000000494949b220 */ /* 0x004fe20000400000 */
[----:B------:R-:W-:Y:S01]  /*8ca0*/  FSETP.GEU.AND P3, PT, R60, -126, PT ;  /* 0xc2fc00003c00780b */ /* 0x000fe20003f6e000 */
[----:B------:R-:W-:Y:S01]  /*8cb0*/  @!P5 FMUL R27, R27, 0.5 ;  /* 0x3f0000001b1bd820 */ /* 0x000fe20000400000 */
[----:B------:R-:W2:Y:S01]  /*8cc0*/  MUFU.EX2 R77, R77 ;  /* 0x0000004d004d7308 */ /* 0x000ea20000000800 */
[--C-:B------:R-:W-:Y:S01]  /*8cd0*/  FFMA R47, R47, UR44, -R76.reuse ;  /* 0x0000002c2f2f7c23 */ /* 0x100fe2000800084c */
[--C-:B------:R-:W-:Y:S01]  /*8ce0*/  FFMA R51, R51, UR44, -R76.reuse ;  /* 0x0000002c33337c23 */ /* 0x100fe2000800084c */
[----:B------:R-:W-:Y:S01]  /*8cf0*/  @!P2 FMUL R25, R25, 0.5 ;  /* 0x3f0000001919a820 */ /* 0x000fe20000400000 */
[--C-:B------:R-:W-:Y:S01]  /*8d00*/  FFMA R55, R55, UR44, -R76.reuse ;  /* 0x0000002c37377c23 */ /* 0x100fe2000800084c */
[--C-:B------:R-:W-:Y:S01]  /*8d10*/  FFMA R64, R62, UR44, -R76.reuse ;  /* 0x0000002c3e407c23 */ /* 0x100fe2000800084c */
[--C-:B------:R-:W-:Y:S01]  /*8d20*/  FFMA R68, R70, UR44, -R76.reuse ;  /* 0x0000002c46447c23 */ /* 0x100fe2000800084c */
[--C-:B------:R-:W-:Y:S01]  /*8d30*/  FFMA R66, R66, UR44, -R76.reuse ;  /* 0x0000002c42427c23 */ /* 0x100fe2000800084c */
[----:B-1----:R-:W-:Y:S01]  /*8d40*/  @!P6 FMUL R22, R22, R22 ;  /* 0x000000161616e220 */ /* 0x002fe20000400000 */
[----:B------:R-:W1:Y:S01]  /*8d50*/  MUFU.EX2 R27, R27 ;  /* 0x0000001b001b7308 */ /* 0x000e620000000800 */
[----:B------:R-:W-:Y:S01]  /*8d60*/  FSETP.GEU.AND P6, PT, R29, -126, PT ;  /* 0xc2fc00001d00780b */ /* 0x000fe20003fce000 */
        /* <DEDUP_REMOVED lines=9> */
[--C-:B------:R-:W-:Y:S01]  /*8e00*/  FFMA R87, R87, UR44, -R76.reuse ;  /* 0x0000002c57577c23 */ /* 0x100fe2000800084c */
[----:B------:R-:W-:Y:S01]  /*8e10*/  FFMA R80, R79, UR44, -R76 ;  /* 0x0000002c4f507c23 */ /* 0x000fe2000800084c */
[----:B------:R-:W-:Y:S01]  /*8e20*/  FADD R72, R21, R48 ;  /* 0x0000003015487221 */ /* 0x000fe20000000000 */
[----:B------:R-:W-:Y:S01]  /*8e30*/  @!P6 FMUL R29, R29, 0.5 ;  /* 0x3f0000001d1de820 */ /* 0x000fe20000400000 */
[----:B------:R-:W-:Y:S01]  /*8e40*/  FADD R74, R41, R56 ;  /* 0x00000038294a7221 */ /* 0x000fe20000000000 */
[----:B------:R-:W2:Y:S01]  /*8e50*/  MUFU.EX2 R60, R60 ;  /* 0x0000003c003c7308 */ /* 0x000ea20000000800 */
[----:B-1----:R-:W-:Y:S01]  /*8e60*/  @!P5 FMUL R27, R27, R27 ;  /* 0x0000001b1b1bd220 */ /* 0x002fe20000400000 */
[----:B------:R-:W-:Y:S01]  /*8e70*/  FSETP.GEU.AND P5, PT, R39, -126, PT ;  /* 0xc2fc00002700780b */ /* 0x000fe20003fae000 */
[----:B------:R-:W-:Y:S01]  /*8e80*/  FMUL R84, R84, UR44 ;  /* 0x0000002c54547c20 */ /* 0x000fe20008400000 */
[----:B------:R-:W-:-:S02]  /*8e90*/  F2FP.BF16.F32.PACK_AB R24, R15, R24 ;  /* 0x000000180f18723e */ /* 0x000fc400000010ff */
[----:B------:R-:W-:Y:S01]  /*8ea0*/  F2FP.BF16.F32.PACK_AB R48, R48, R65 ;  /* 0x000000413030723e */ /* 0x000fe200000010ff */
        /* <DEDUP_REMOVED lines=13> */
[----:B------:R1:W5:Y:S01]  /*8f80*/  MUFU.EX2 R38, R35 ;  /* 0x0000002300267308 */ /* 0x0003620000000800 */
[----:B--2---:R-:W-:Y:S01]  /*8f90*/  FFMA R39, R50, UR44, -R76 ;  /* 0x0000002c32277c23 */ /* 0x004fe2000800084c */
[----:B---3--:R-:W-:Y:S01]  /*8fa0*/  @!P4 FMUL R34, R34, R34 ;  /* 0x000000222222c220 */ /* 0x008fe20000400000 */
[----:B------:R-:W-:-:S04]  /*8fb0*/  FSETP.GEU.AND P4, PT, R33, -126, PT ;  /* 0xc2fc00002100780b */ /* 0x000fc80003f8e000 */
[----:B------:R-:W-:Y:S01]  /*8fc0*/  @!P6 FMUL R43, R43, 0.5 ;  /* 0x3f0000002b2be820 */ /* 0x000fe20000400000 */
[----:B------:R2:W3:Y:S01]  /*8fd0*/  MUFU.EX2 R31, R30 ;  /* 0x0000001e001f7308 */ /* 0x0004e20000000800 */
[----:B-1----:R-:W-:Y:S01]  /*8fe0*/  FFMA R35, R46, UR44, -R76 ;  /* 0x0000002c2e237c23 */ /* 0x002fe2000800084c */
[----:B----4-:R-:W-:Y:S01]  /*8ff0*/  @!P5 FMUL R42, R42, R42 ;  /* 0x0000002a2a2ad220 */ /* 0x010fe20000400000 */
[----:B------:R-:W-:-:S05]  /*9000*/  FSETP.GEU.AND P5, PT, R39, -126, PT ;  /* 0xc2fc00002700780b */ /* 0x000fca0003fae000 */
[----:B------:R1:W4:Y:S01]  /*9010*/  MUFU.EX2 R46, R43 ;  /* 0x0000002b002e7308 */ /* 0x0003220000000800 */
[----:B-----5:R-:W-:Y:S01]  /*9020*/  @!P2 FMUL R38, R38, R38 ;  /* 0x000000262626a220 */ /* 0x020fe20000400000 */
[----:B------:R-:W-:Y:S01]  /*9030*/  FSETP.GEU.AND P2, PT, R35, -126, PT ;  /* 0xc2fc00002300780b */ /* 0x000fe20003f4e000 */
[----:B------:R-:W-:Y:S01]  /*9040*/  @!P4 FMUL R33, R33, 0.5 ;  /* 0x3f0000002121c820 */ /* 0x000fe20000400000 */
[----:B--2---:R-:W-:-:S04]  /*9050*/  FFMA R30, R58, UR44, -R76 ;  /* 0x0000002c3a1e7c23 */ /* 0x004fc8000800084c */
[----:B------:R-:W-:Y:S01]  /*9060*/  @!P5 FMUL R39, R39, 0.5 ;  /* 0x3f0000002727d820 */ /* 0x000fe20000400000 */
[----:B---3--:R-:W-:Y:S01]  /*9070*/  @!P3 FMUL R31, R31, R31 ;  /* 0x0000001f1f1fb220 */ /* 0x008fe20000400000 */
[----:B------:R-:W-:Y:S01]  /*9080*/  FSETP.GEU.AND P3, PT, R47, -126, PT ;  /* 0xc2fc00002f00780b */ /* 0x000fe20003f6e000 */
[----:B-1----:R-:W-:Y:S01]  /*9090*/  FFMA R43, R54, UR44, -R76 ;  /* 0x0000002c362b7c23 */ /* 0x002fe2000800084c */
[----:B------:R-:W1:Y:S03]  /*90a0*/  MUFU.EX2 R33, R33 ;  /* 0x0000002100217308 */ /* 0x000e660000000800 */
[----:B------:R-:W-:Y:S01]  /*90b0*/  @!P2 FMUL R35, R35, 0.5 ;  /* 0x3f0000002323a820 */ /* 0x000fe20000400000 */
[----:B----4-:R-:W-:Y:S01]  /*90c0*/  @!P6 FMUL R46, R46, R46 ;  /* 0x0000002e2e2ee220 */ /* 0x010fe20000400000 */
[----:B------:R-:W-:-:S03]  /*90d0*/  FSETP.GEU.AND P6, PT, R43, -126, PT ;  /* 0xc2fc00002b00780b */ /* 0x000fc60003fce000 */
[----:B------:R-:W2:Y:S03]  /*90e0*/  MUFU.EX2 R39, R39 ;  /* 0x0000002700277308 */ /* 0x000ea60000000800 */
[----:B------:R-:W-:-:S05]  /*90f0*/  @!P3 FMUL R47, R47, 0.5 ;  /* 0x3f0000002f2fb820 */ /* 0x000fca0000400000 */
[----:B------:R-:W3:Y:S01]  /*9100*/  MUFU.EX2 R35, R35 ;  /* 0x0000002300237308 */ /* 0x000ee20000000800 */
[----:B-1----:R-:W-:Y:S01]  /*9110*/  @!P4 FMUL R33, R33, R33 ;  /* 0x000000212121c220 */ /* 0x002fe20000400000 */
[----:B------:R-:W-:Y:S01]  /*9120*/  FSETP.GEU.AND P4, PT, R51, -126, PT ;  /* 0xc2fc00003300780b */ /* 0x000fe20003f8e000 */
[----:B------:R-:W-:-:S05]  /*9130*/  @!P6 FMUL R43, R43, 0.5 ;  /* 0x3f0000002b2be820 */ /* 0x000fca0000400000 */
[----:B------:R1:W4:Y:S01]  /*9140*/  MUFU.EX2 R50, R47 ;  /* 0x0000002f00327308 */ /* 0x0003220000000800 */
[----:B--2---:R-:W-:-:S06]  /*9150*/  @!P5 FMUL R39, R39, R39 ;  /* 0x000000272727d220 */ /* 0x004fcc0000400000 */
[----:B------:R-:W-:Y:S01]  /*9160*/  @!P4 FMUL R51, R51, 0.5 ;  /* 0x3f0000003333c820 */ /* 0x000fe20000400000 */
[----:B------:R-:W2:Y:S01]  /*9170*/  MUFU.EX2 R43, R43 ;  /* 0x0000002b002b7308 */ /* 0x000ea20000000800 */
[--C-:B-1----:R-:W-:Y:S01]  /*9180*/  FFMA R47, R59, UR44, -R76.reuse ;  /* 0x0000002c3b2f7c23 */ /* 0x102fe2000800084c */
[----:B---3--:R-:W-:Y:S01]  /*9190*/  @!P2 FMUL R35, R35, R35 ;  /* 0x000000232323a220 */ /* 0x008fe20000400000 */
[----:B------:R-:W-:Y:S01]  /*91a0*/  FSETP.GEU.AND P2, PT, R55, -126, PT ;  /* 0xc2fc00003700780b */ /* 0x000fe20003f4e000 */
[----:B------:R-:W-:Y:S01]  /*91b0*/  FFMA R59, R71, UR44, -R76 ;  /* 0x0000002c473b7c23 */ /* 0x000fe2000800084c */
[----:B------:R-:W-:Y:S01]  /*91c0*/  FADD R71, R36, R73 ;  /* 0x0000004924477221 */ /* 0x000fe20000000000 */
[----:B------:R-:W-:Y:S02]  /*91d0*/  FSETP.GEU.AND P5, PT, R47, -126, PT ;  /* 0xc2fc00002f00780b */ /* 0x000fe40003fae000 */
[----:B------:R1:W3:Y:S01]  /*91e0*/  MUFU.EX2 R54, R51 ;  /* 0x0000003300367308 */ /* 0x0002e20000000800 */
[----:B----4-:R-:W-:Y:S01]  /*91f0*/  @!P3 FMUL R50, R50, R50 ;  /* 0x000000323232b220 */ /* 0x010fe20000400000 */
[----:B------:R-:W-:-:S02]  /*9200*/  FSETP.GEU.AND P3, PT, R30, -126, PT ;  /* 0xc2fc00001e00780b */ /* 0x000fc40003f6e000 */
[----:B------:R-:W-:-:S04]  /*9210*/  F2FP.BF16.F32.PACK_AB R36, R41, R36 ;  /* 0x000000242924723e */ /* 0x000fc800000010ff */
[----:B------:R-:W-:Y:S01]  /*9220*/  @!P2 FMUL R55, R55, 0.5 ;  /* 0x3f0000003737a820 */ /* 0x000fe20000400000 */
[--C-:B-1----:R-:W-:Y:S01]  /*9230*/  FFMA R51, R63, UR44, -R76.reuse ;  /* 0x0000002c3f337c23 */ /* 0x102fe2000800084c */
[----:B--2---:R-:W-:Y:S01]  /*9240*/  @!P6 FMUL R43, R43, R43 ;  /* 0x0000002b2b2be220 */ /* 0x004fe20000400000 */
[----:B------:R-:W-:Y:S01]  /*9250*/  @!P5 FMUL R47, R47, 0.5 ;  /* 0x3f0000002f2fd820 */ /* 0x000fe20000400000 */
[----:B------:R1:W2:Y:S01]  /*9260*/  MUFU.EX2 R58, R55 ;  /* 0x00000037003a7308 */ /* 0x0002a20000000800 */
[----:B------:R-:W-:Y:S01]  /*9270*/  FFMA R63, R75, UR44, -R76 ;  /* 0x0000002c4b3f7c23 */ /* 0x000fe2000800084c */
[----:B------:R-:W-:Y:S01]  /*9280*/  FSETP.GEU.AND P6, PT, R51, -126, PT ;  /* 0xc2fc00003300780b */ /* 0x000fe20003fce000 */
[----:B------:R-:W-:Y:S01]  /*9290*/  @!P3 FMUL R30, R30, 0.5 ;  /* 0x3f0000001e1eb820 */ /* 0x000fe20000400000 */
[----:B---3--:R-:W-:Y:S01]  /*92a0*/  @!P4 FMUL R54, R54, R54 ;  /* 0x000000363636c220 */ /* 0x008fe20000400000 */
[----:B------:R-:W-:-:S03]  /*92b0*/  FSETP.GEU.AND P4, PT, R64, -126, PT ;  /* 0xc2fc00004000780b */ /* 0x000fc60003f8e000 */
[----:B------:R-:W3:Y:S01]  /*92c0*/  MUFU.EX2 R47, R47 ;  /* 0x0000002f002f7308 */ /* 0x000ee20000000800 */
[----:B-1----:R-:W-:Y:S01]  /*92d0*/  FFMA R55, R67, UR44, -R76 ;  /* 0x0000002c43377c23 */ /* 0x002fe2000800084c */
[----:B------:R-:W-:Y:S01]  /*92e0*/  FADD R67, R19, R44 ;  /* 0x0000002c13437221 */ /* 0x000fe20000000000 */
[----:B------:R-:W-:-:S04]  /*92f0*/  F2FP.BF16.F32.PACK_AB R44, R44, R57 ;  /* 0x000000392c2c723e */ /* 0x000fc800000010ff */
[----:B------:R-:W-:Y:S01]  /*9300*/  @!P6 FMUL R51, R51, 0.5 ;  /* 0x3f0000003333e820 */ /* 0x000fe20000400000 */
[----:B------:R1:W4:Y:S01]  /*9310*/  MUFU.EX2 R62, R30 ;  /* 0x0000001e003e7308 */ /* 0x0003220000000800 */
[----:B--2---:R-:W-:Y:S01]  /*9320*/  @!P2 FMUL R58, R58, R58 ;  /* 0x0000003a3a3aa220 */ /* 0x004fe20000400000 */
[----:B------:R-:W-:Y:S01]  /*9330*/  FSETP.GEU.AND P2, PT, R66, -126, PT ;  /* 0xc2fc00004200780b */ /* 0x000fe20003f4e000 */
[----:B------:R-:W-:-:S05]  /*9340*/  @!P4 FMUL R64, R64, 0.5 ;  /* 0x3f0000004040c820 */ /* 0x000fca0000400000 */
[----:B------:R-:W2:Y:S01]  /*9350*/  MUFU.EX2 R51, R51 ;  /* 0x0000003300337308 */ /* 0x000ea20000000800 */
[----:B---3--:R-:W-:Y:S01]  /*9360*/  @!P5 FMUL R47, R47, R47 ;  /* 0x0000002f2f2fd220 */ /* 0x008fe20000400000 */
[----:B------:R-:W-:Y:S01]  /*9370*/  FSETP.GEU.AND P5, PT, R68, -126, PT ;  /* 0xc2fc00004400780b */ /* 0x000fe20003fae000 */
[----:B-1----:R-:W-:Y:S01]  /*9380*/  FADD R30, R32, R65 ;  /* 0x00000041201e7221 */ /* 0x002fe20000000000 */
[----:B------:R-:W-:-:S03]  /*9390*/  F2FP.BF16.F32.PACK_AB R32, R21, R32 ;  /* 0x000000201520723e */ /* 0x000fc600000010ff */
[----:B------:R-:W-:Y:S01]  /*93a0*/  @!P2 FMUL R66, R66, 0.5 ;  /* 0x3f0000004242a820 */ /* 0x000fe20000400000 */
[----:B------:R-:W1:Y:S01]  /*93b0*/  MUFU.EX2 R64, R64 ;  /* 0x0000004000407308 */ /* 0x000e620000000800 */
[----:B----4-:R-:W-:Y:S01]  /*93c0*/  @!P3 FMUL R62, R62, R62 ;  /* 0x0000003e3e3eb220 */ /* 0x010fe20000400000 */
[----:B------:R-:W-:Y:S01]  /*93d0*/  FSETP.GEU.AND P3, PT, R55, -126, PT ;  /* 0xc2fc00003700780b */ /* 0x000fe20003f6e000 */
[----:B------:R-:W-:Y:S01]  /*93e0*/  FADD R75, R11, R30 ;  /* 0x0000001e0b4b7221 */ /* 0x000fe20000000000 */
[----:B------:R-:W-:Y:S01]  /*93f0*/  FADD R30, R28, R57 ;  /* 0x000000391c1e7221 */ /* 0x000fe20000000000 */
[----:B------:R-:W-:Y:S01]  /*9400*/  FADD R11, R15, R40 ;  /* 0x000000280f0b7221 */ /* 0x000fe20000000000 */
[----:B------:R-:W-:Y:S01]  /*9410*/  F2FP.BF16.F32.PACK_AB R40, R40, R49 ;  /* 0x000000312828723e */ /* 0x000fe200000010ff */
[----:B------:R-:W-:Y:S01]  /*9420*/  @!P5 FMUL R68, R68, 0.5 ;  /* 0x3f0000004444d820 */ /* 0x000fe20000400000 */
[----:B------:R-:W3:Y:S01]  /*9430*/  MUFU.EX2 R66, R66 ;  /* 0x0000004200427308 */ /* 0x000ee20000000800 */
[----:B--2---:R-:W-:Y:S01]  /*9440*/  @!P6 FMUL R51, R51, R51 ;  /* 0x000000333333e220 */ /* 0x004fe20000400000 */
[----:B------:R-:W-:Y:S01]  /*9450*/  FSETP.GEU.AND P6, PT, R70, -126, PT ;  /* 0xc2fc00004600780b */ /* 0x000fe20003fce000 */
[----:B------:R-:W-:Y:S01]  /*9460*/  FADD R76, R30, R71 ;  /* 0x000000471e4c7221 */ /* 0x000fe20000000000 */
[----:B------:R-:W-:Y:S01]  /*9470*/  FADD R71, R11, R72 ;  /* 0x000000480b477221 */ /* 0x000fe20000000000 */
[----:B------:R-:W-:Y:S01]  /*9480*/  FADD R11, R26, R53 ;  /* 0x000000351a0b7221 */ /* 0x000fe20000000000 */
[----:B------:R-:W-:Y:S01]  /*9490*/  FADD R72, R14, R69 ;  /* 0x000000450e487221 */ /* 0x000fe20000000000 */
[----:B------:R-:W-:Y:S01]  /*94a0*/  @!P3 FMUL R55, R55, 0.5 ;  /* 0x3f0000003737b820 */ /* 0x000fe20000400000 */
[----:B------:R-:W2:Y:S01]  /*94b0*/  MUFU.EX2 R68, R68 ;  /* 0x0000004400447308 */ /* 0x000ea20000000800 */
[----:B-1----:R-:W-:Y:S01]  /*94c0*/  @!P4 FMUL R64, R64, R64 ;  /* 0x000000404040c220 */ /* 0x002fe20000400000 */
[----:B------:R-:W-:Y:S01]  /*94d0*/  FSETP.GEU.AND P4, PT, R59, -126, PT ;  /* 0xc2fc00003b00780b */ /* 0x000fe20003f8e000 */
[----:B------:R-:W-:Y:S01]  /*94e0*/  FADD R30, R12, R61 ;  /* 0x0000003d0c1e7221 */ /* 0x000fe20000000000 */
[----:B------:R-:W-:Y:S01]  /*94f0*/  FADD R75, R75, R76 ;  /* 0x0000004c4b4b7221 */ /* 0x000fe20000000000 */
[----:B------:R-:W-:-:S02]  /*9500*/  F2FP.BF16.F32.PACK_AB R41, R47, R62 ;  /* 0x0000003e2f29723e */ /* 0x000fc400000010ff */
[----:B------:R-:W-:Y:S01]  /*9510*/  @!P6 FMUL R70, R70, 0.5 ;  /* 0x3f0000004646e820 */ /* 0x000fe20000400000 */
[----:B------:R-:W1:Y:S01]  /*9520*/  MUFU.EX2 R55, R55 ;  /* 0x0000003700377308 */ /* 0x000e620000000800 */
[----:B---3--:R-:W-:Y:S01]  /*9530*/  @!P2 FMUL R66, R66, R66 ;  /* 0x000000424242a220 */ /* 0x008fe20000400000 */
[----:B------:R-:W-:Y:S02]  /*9540*/  FSETP.GEU.AND P2, PT, R63, -126, PT ;  /* 0xc2fc00003f00780b */ /* 0x000fe40003f4e000 */
[----:B------:R-:W-:Y:S02]  /*9550*/  F2FP.BF16.F32.PACK_AB R26, R17, R26 ;  /* 0x0000001a111a723e */ /* 0x000fe400000010ff */
[----:B------:R-:W-:Y:S01]  /*9560*/  F2FP.BF16.F32.PACK_AB R28, R19, R28 ;  /* 0x0000001c131c723e */ /* 0x000fe200000010ff */
        /* <DEDUP_REMOVED lines=11> */
[----:B------:R-:W-:-:S03]  /*9620*/  FSETP.GEU.AND P6, PT, R83, -126, PT ;  /* 0xc2fc00005300780b */ /* 0x000fc60003fce000 */
[----:B------:R-:W-:Y:S01]  /*9630*/  FADD R85, R33, R70 ;  /* 0x0000004621557221 */ /* 0x000fe20000000000 */
[----:B------:R-:W-:Y:S01]  /*9640*/  F2FP.BF16.F32.PACK_AB R33, R46, R33 ;  /* 0x000000212e21723e */ /* 0x000fe200000010ff */
[----:B------:R-:W-:Y:S01]  /*9650*/  @!P3 FMUL R78, R78, 0.5 ;  /* 0x3f0000004e4eb820 */ /* 0x000fe20000400000 */
[----:B------:R-:W3:Y:S01]  /*9660*/  MUFU.EX2 R82, R82 ;  /* 0x0000005200527308 */ /* 0x000ee20000000800 */
[----:B--2---:R-:W-:Y:S01]  /*9670*/  @!P4 FMUL R59, R59, R59 ;  /* 0x0000003b3b3bc220 */ /* 0x004fe20000400000 */
[----:B------:R-:W-:-:S05]  /*9680*/  FSETP.GEU.AND P4, PT, R84, -126, PT ;  /* 0xc2fc00005400780b */ /* 0x000fca0003f8e000 */
[----:B------:R-:W-:Y:S01]  /*9690*/  @!P6 FMUL R83, R83, 0.5 ;  /* 0x3f0000005353e820 */ /* 0x000fe20000400000 */
[----:B------:R2:W4:Y:S01]  /*96a0*/  MUFU.EX2 R10, R78 ;  /* 0x0000004e000a7308 */ /* 0x0005220000000800 */
[----:B-1----:R-:W-:Y:S01]  /*96b0*/  @!P2 FMUL R63, R63, R63 ;  /* 0x0000003f3f3fa220 */ /* 0x002fe20000400000 */
[----:B------:R-:W-:-:S03]  /*96c0*/  FSETP.GEU.AND P2, PT, R80, -126, PT ;  /* 0xc2fc00005000780b */ /* 0x000fc60003f4e000 */
[----:B------:R-:W-:Y:S01]  /*96d0*/  FADD R152, R46, R63 ;  /* 0x0000003f2e987221 */ /* 0x000fe20000000000 */
[----:B------:R-:W-:Y:S01]  /*96e0*/  F2FP.BF16.F32.PACK_AB R46, R20, R61 ;  /* 0x0000003d142e723e */ /* 0x000fe200000010ff */
[----:B------:R-:W-:Y:S01]  /*96f0*/  @!P4 FMUL R84, R84, 0.5 ;  /* 0x3f0000005454c820 */ /* 0x000fe20000400000 */
[----:B------:R-:W1:Y:S01]  /*9700*/  MUFU.EX2 R83, R83 ;  /* 0x0000005300537308 */ /* 0x000e620000000800 */
[----:B---3--:R-:W-:Y:S01]  /*9710*/  @!P5 FMUL R82, R82, R82 ;  /* 0x000000525252d220 */ /* 0x008fe20000400000 */
[----:B------:R-:W-:Y:S01]  /*9720*/  FSETP.GEU.AND P5, PT, R87, -126, PT ;  /* 0xc2fc00005700780b */ /* 0x000fe20003fae000 */
[----:B--2---:R-:W-:Y:S01]  /*9730*/  FADD R78, R67, R74 ;  /* 0x0000004a434e7221 */ /* 0x004fe20000000000 */
[----:B------:R-:W-:Y:S01]  /*9740*/  FADD R67, R16, R77 ;  /* 0x0000004d10437221 */ /* 0x000fe20000000000 */
[----:B------:R-:W-:Y:S01]  /*9750*/  FADD R74, R11, R72 ;  /* 0x000000480b4a7221 */ /* 0x000fe20000000000 */
[----:B------:R-:W-:Y:S01]  /*9760*/  FADD R11, R17, R18 ;  /* 0x00000012110b7221 */ /* 0x000fe20000000000 */
[----:B------:R-:W-:Y:S01]  /*9770*/  @!P2 FMUL R80, R80, 0.5 ;  /* 0x3f0000005050a820 */ /* 0x000fe20000400000 */
[----:B------:R-:W-:Y:S01]  /*9780*/  FADD R79, R30, R67 ;  /* 0x000000431e4f7221 */ /* 0x000fe20000000000 */
[----:B----4-:R-:W-:Y:S01]  /*9790*/  @!P3 FMUL R10, R10, R10 ;  /* 0x0000000a0a0ab220 */ /* 0x010fe20000400000 */
[----:B------:R-:W-:Y:S01]  /*97a0*/  FSETP.GEU.AND P3, PT, R86, -126, PT ;  /* 0xc2fc00005600780b */ /* 0x000fe20003f6e000 */
[----:B------:R2:W3:Y:S01]  /*97b0*/  MUFU.EX2 R81, R80 ;  /* 0x0000005000517308 */ /* 0x0004e20000000800 */
[----:B------:R-:W-:Y:S01]  /*97c0*/  FADD R72, R37, R52 ;  /* 0x0000003425487221 */ /* 0x000fe20000000000 */
[----:B------:R-:W-:Y:S01]  /*97d0*/  FADD R30, R23, R20 ;  /* 0x00000014171e7221 */ /* 0x000fe20000000000 */
[----:B------:R-:W-:Y:S01]  /*97e0*/  FADD R67, R45, R22 ;  /* 0x000000162d437221 */ /* 0x000fe20000000000 */
[----:B------:R-:W-:Y:S01]  /*97f0*/  @!P5 FMUL R87, R87, 0.5 ;  /* 0x3f0000005757d820 */ /* 0x000fe20000400000 */
[----:B------:R-:W-:Y:S01]  /*9800*/  FADD R11, R11, R72 ;  /* 0x000000480b0b7221 */ /* 0x000fe20000000000 */
[----:B-1----:R-:W-:Y:S01]  /*9810*/  @!P6 FMUL R83, R83, R83 ;  /* 0x000000535353e220 */ /* 0x002fe20000400000 */
[----:B------:R-:W-:Y:S01]  /*9820*/  FSETP.GEU.AND P6, PT, R13, -126, PT ;  /* 0xc2fc00000d00780b */ /* 0x000fe20003fce000 */
[----:B------:R-:W-:Y:S01]  /*9830*/  FADD R72, R30, R67 ;  /* 0x000000431e487221 */ /* 0x000fe20000000000 */
[----:B------:R-:W-:Y:S01]  /*9840*/  FADD R30, R25, R62 ;  /* 0x0000003e191e7221 */ /* 0x000fe20000000000 */
[----:B------:R-:W1:Y:S01]  /*9850*/  MUFU.EX2 R87, R87 ;  /* 0x0000005700577308 */ /* 0x000e620000000800 */
[----:B--2---:R-:W-:Y:S01]  /*9860*/  FADD R80, R29, R66 ;  /* 0x000000421d507221 */ /* 0x004fe20000000000 */
[----:B------:R-:W-:Y:S01]  /*9870*/  @!P3 FMUL R86, R86, 0.5 ;  /* 0x3f0000005656b820 */ /* 0x000fe20000400000 */
[----:B------:R-:W-:Y:S01]  /*9880*/  FADD R153, R39, R82 ;  /* 0x0000005227997221 */ /* 0x000fe20000000000 */
[----:B------:R-:W-:Y:S01]  /*9890*/  FADD R67, R60, R47 ;  /* 0x0000002f3c437221 */ /* 0x000fe20000000000 */
[----:B------:R-:W-:Y:S01]  /*98a0*/  FADD R155, R30, R85 ;  /* 0x000000551e9b7221 */ /* 0x000fe20000000000 */
[----:B------:R-:W-:Y:S01]  /*98b0*/  FADD R30, R27, R64 ;  /* 0x000000401b1e7221 */ /* 0x000fe20000000000 */
[----:B------:R-:W-:Y:S01]  /*98c0*/  FADD R85, R35, R10 ;  /* 0x0000000a23557221 */ /* 0x000fe20000000000 */
[----:B------:R-:W2:Y:S01]  /*98d0*/  MUFU.EX2 R86, R86 ;  /* 0x0000005600567308 */ /* 0x000ea20000000800 */
[----:B------:R-:W-:Y:S01]  /*98e0*/  FADD R158, R80, R153 ;  /* 0x00000099509e7221 */ /* 0x000fe20000000000 */
[----:B------:R-:W-:Y:S01]  /*98f0*/  @!P6 FMUL R13, R13, 0.5 ;  /* 0x3f0000000d0de820 */ /* 0x000fe20000400000 */
[----:B------:R-:W-:Y:S01]  /*9900*/  FADD R156, R67, R152 ;  /* 0x00000098439c7221 */ /* 0x000fe20000000000 */
[----:B------:R-:W-:Y:S01]  /*9910*/  FADD R67, R38, R55 ;  /* 0x0000003726437221 */ /* 0x000fe20000000000 */
[----:B------:R-:W-:Y:S01]  /*9920*/  FADD R80, R54, R83 ;  /* 0x0000005336507221 */ /* 0x000fe20000000000 */
[----:B---3--:R-:W-:Y:S01]  /*9930*/  @!P2 FMUL R81, R81, R81 ;  /* 0x000000515151a220 */ /* 0x008fe20000400000 */
[----:B------:R-:W-:Y:S01]  /*9940*/  FADD R157, R30, R85 ;  /* 0x000000551e9d7221 */ /* 0x000fe20000000000 */
[----:B------:R-:W-:Y:S01]  /*9950*/  FADD R85, R42, R59 ;  /* 0x0000003b2a557221 */ /* 0x000fe20000000000 */
[----:B-1----:R-:W-:Y:S01]  /*9960*/  @!P5 FMUL R87, R87, R87 ;  /* 0x000000575757d220 */ /* 0x002fe20000400000 */
[----:B------:R-:W1:Y:S01]  /*9970*/  MUFU.EX2 R30, R13 ;  /* 0x0000000d001e7308 */ /* 0x000e620000000800 */
[----:B------:R-:W-:Y:S01]  /*9980*/  FADD R159, R67, R80 ;  /* 0x00000050439f7221 */ /* 0x000fe20000000000 */
[----:B------:R-:W-:Y:S01]  /*9990*/  FADD R80, R31, R68 ;  /* 0x000000441f507221 */ /* 0x000fe20000000000 */
[----:B------:R-:W-:Y:S01]  /*99a0*/  FADD R67, R34, R51 ;  /* 0x0000003322437221 */ /* 0x000fe20000000000 */
[----:B------:R-:W-:Y:S01]  /*99b0*/  FADD R152, R50, R81 ;  /* 0x0000005132987221 */ /* 0x000fe20000000000 */
[----:B------:R-:W-:Y:S01]  /*99c0*/  FADD R154, R58, R87 ;  /* 0x000000573a9a7221 */ /* 0x000fe20000000000 */
[----:B------:R-:W-:Y:S01]  /*99d0*/  FADD R71, R71, R78 ;  /* 0x0000004e47477221 */ /* 0x000fe20000000000 */
[----:B--2---:R-:W-:Y:S01]  /*99e0*/  @!P3 FMUL R86, R86, R86 ;  /* 0x000000565656b220 */ /* 0x004fe20000400000 */
[----:B------:R-:W2:Y:S01]  /*99f0*/  MUFU.EX2 R13, R84 ;  /* 0x00000054000d7308 */ /* 0x000ea20000000800 */
        /* <DEDUP_REMOVED lines=16> */
[----:B-1----:R-:W-:Y:S01]  /*9b00*/  @!P6 FMUL R30, R30, R30 ;  /* 0x0000001e1e1ee220 */ /* 0x002fe20000400000 */
[----:B------:R-:W-:Y:S01]  /*9b10*/  F2FP.BF16.F32.PACK_AB R27, R34, R27 ;  /* 0x0000001b221b723e */ /* 0x000fe200000010ff */
[----:B------:R-:W-:Y:S01]  /*9b20*/  FADD R80, R80, R67 ;  /* 0x0000004350507221 */ /* 0x000fe20000000000 */
[----:B--2---:R-:W-:Y:S01]  /*9b30*/  @!P4 FMUL R13, R13, R13 ;  /* 0x0000000d0d0dc220 */ /* 0x004fe20000400000 */
[----:B------:R-:W-:Y:S01]  /*9b40*/  F2FP.BF16.F32.PACK_AB R34, R37, R14 ;  /* 0x0000000e2522723e */ /* 0x000fe200000010ff */
[----:B------:R1:W2:Y:S01]  /*9b50*/  SYNCS.PHASECHK.TRANS64.TRYWAIT P2, [UR10+0x30000], R11 ;  /* 0x0300000bff0075a7 */ /* 0x0002a2000804014a */
        /* <DEDUP_REMOVED lines=83> */
[----:B------:R-:W-:Y:S01]  /*a090*/  F2FP.BF16.F32.PACK_AB R54, R22, R77 ;  /* 0x0000004d1636723e */ /* 0x000fe200000010ff */
[----:B-12---:R-:W-:Y:S06]  /*a0a0*/  @!P0 BRA `(.L_x_39) ;  /* 0x0000000000048947 */ /* 0x006fec0003800000 */
[----:B------:R-:W-:Y:S01]  /*a0b0*/  BPT.TRAP 0x1 ;  /* 0x000000040000795c */ /* 0x000fe20000300000 */
.L_x_39:
[----:B------:R-:W-:Y:S05]  /*a0c0*/  @P2 BRA `(.L_x_40) ;  /* 0x0000000000082947 */ /* 0x000fea0003800000 */
[----:B------:R-:W1:Y:S02]  /*a0d0*/  SYNCS.PHASECHK.TRANS64.TRYWAIT P2, [UR10+0x30000], R11 ;  /* 0x0300000bff0075a7 */ /* 0x000e64000804014a */
[----:B-1----:R-:W-:Y:S05]  /*a0e0*/  @!P2 BRA `(.L_x_41) ;  /* 0x0000003400a4a947 */ /* 0x002fea0003800000 */
.L_x_40:
        /* <DEDUP_REMOVED lines=43> */
.L_x_42:
[----:B------:R-:W-:-:S04]  /*a3a0*/  ULEA UR10, UR39, UR38, 0x3 ;  /* 0x00000026270a7291 */ /* 0x000fc8000f8e183f */
[----:B------:R-:W-:-:S04]  /*a3b0*/  UIADD3 UR10, UR10, 0x30028, URZ ;  /* 0x000300280a0a7890 */ /* 0x000fc8000fffe03f */
[----:B------:R-:W-:-:S09]  /*a3c0*/  UPRMT UR10, URZ, 0x654, UR10 ;  /* 0x000006543f0a7896 */ /* 0x000fd2000800000a */
[----:B------:R-:W-:Y:S01]  /*a3d0*/  SYNCS.ARRIVE.TRANS64.RED.A1T0 RZ, [UR10], RZ ;  /* 0x000000ffffff79a7 */ /* 0x000fe2000810040a */
[----:B------:R-:W-:Y:S05]  /*a3e0*/  @P1 BRA `(.L_x_43) ;  /* 0x0000000000041947 */ /* 0x000fea0003800000 */
[----:B------:R-:W-:Y:S01]  /*a3f0*/  BPT.TRAP 0x1 ;  /* 0x000000040000795c */ /* 0x000fe20000300000 */
.L_x_43:
[----:B------:R-:W-:-:S04]  /*a400*/  UIADD3 UR39, UR39, 0x1, URZ ;  /* 0x0000000127277890 */ /* 0x000fc8000fffe03f */
[----:B------:R-:W-:-:S04]  /*a410*/  UISETP.NE.AND UP0, UPT, UR39, 0x5, UPT ;  /* 0x000000052700788c */ /* 0x000fc8000bf05270 */
[----:B------:R-:W-:Y:S01]  /*a420*/  USEL UR39, UR39, URZ, UP0 ;  /* 0x0000003f27277287 */ /* 0x000fe20008000000 */
[----:B------:R-:W-:Y:S11]  /*a430*/  @!P0 BRA `(.L_x_44) ;  /* 0x0000000000048947 */ /* 0x000ff60003800000 */
[----:B------:R-:W-:Y:S01]  /*a440*/  BPT.TRAP 0x1 ;  /* 0x000000040000795c */ /* 0x000fe20000300000 */
.L_x_44:
[----:B------:R-:W-:-:S04]  /*a450*/  ULEA UR10, UR39, UR38, 0x3 ;  /* 0x00000026270a7291 */ /* 0x000fc8000f8e183f */
[----:B------:R-:W-:-:S04]  /*a460*/  UIADD3 UR10, UR10, 0x30028, URZ ;  /* 0x000300280a0a7890 */ /* 0x000fc8000fffe03f */
[----:B------:R-:W-:-:S09]  /*a470*/  UPRMT UR10, URZ, 0x654, UR10 ;  /* 0x000006543f0a7896 */ /* 0x000fd2000800000a */
[----:B------:R-:W-:Y:S01]  /*a480*/  SYNCS.ARRIVE.TRANS64.RED.A1T0 RZ, [UR10], RZ ;  /* 0x000000ffffff79a7 */ /* 0x000fe2000810040a */
[----:B------:R-:W-:Y:S05]  /*a490*/  @P1 BRA `(.L_x_45) ;  /* 0x0000000000041947 */ /* 0x000fea0003800000 */
[----:B------:R-:W-:Y:S01]  /*a4a0*/  BPT.TRAP 0x1 ;  /* 0x000000040000795c */ /* 0x000fe20000300000 */
.L_x_45:
[----:B------:R-:W-:Y:S01]  /*a4b0*/  UIADD3 UR5, UR5, 0x1, URZ ;  /* 0x0000000105057890 */ /* 0x000fe2000fffe03f */
[C---:B------:R-:W-:Y:S01]  /*a4c0*/  ISETP.GT.AND P2, PT, R8.reuse, 0x1, PT ;  /* 0x000000010800780c */ /* 0x040fe20003f44270 */
[----:B------:R-:W-:Y:S01]  /*a4d0*/  UIADD3 UR39, UR39, 0x1, URZ ;  /* 0x0000000127277890 */ /* 0x000fe2000fffe03f */
[----:B------:R-:W-:Y:S01]  /*a4e0*/  VIADD R8, R8, 0xffffffff ;  /* 0xffffffff08087836 */ /* 0x000fe20000000000 */
[----:B------:R-:W-:Y:S01]  /*a4f0*/  UISETP.NE.AND UP1, UPT, UR5, 0x5, UPT ;  /* 0x000000050500788c */ /* 0x000fe2000bf25270 */
[----:B------:R-:W-:Y:S01]  /*a500*/  IADD3 R5, R5, 0x80, RZ ;  /* 0x0000008005057810 */ /* 0x000fe20007ffe0ff */
[----:B------:R-:W-:Y:S01]  /*a510*/  UISETP.NE.AND UP0, UPT, UR39, 0x5, UPT ;  /* 0x000000052700788c */ /* 0x000fe2000bf05270 */
[----:B-1----:R-:W-:Y:S01]  /*a520*/  MOV R10, R6 ;  /* 0x00000006000a7202 */ /* 0x002fe20000000f00 */
[----:B------:R-:W-:Y:S01]  /*a530*/  USEL UR10, URZ, 0x1, UP1 ;  /* 0x000000013f0a7887 */ /* 0x000fe20008800000 */
[----:B------:R-:W-:Y:S01]  /*a540*/  MOV R11, R7 ;  /* 0x00000007000b7202 */ /* 0x000fe20000000f00 */
[----:B------:R-:W-:-:S02]  /*a550*/  USEL UR39, UR39, URZ, UP0 ;  /* 0x0000003f27277287 */ /* 0x000fc40008000000 */
[----:B------:R-:W-:Y:S02]  /*a560*/  USEL UR5, UR5, URZ, UP1 ;  /* 0x0000003f05057287 */ /* 0x000fe40008800000 */
[----:B------:R-:W-:Y:S01]  /*a570*/  LOP3.LUT R9, R9, UR10, RZ, 0x3c, !PT ;  /* 0x0000000a09097c12 */ /* 0x000fe2000f8e3cff */
[----:B------:R-:W-:Y:S09]  /*a580*/  @P2 BRA `(.L_x_46) ;  /* 0xffffffc800842947 */ /* 0x000ff2000383ffff */
.L_x_35:
[----:B------:R-:W1:Y:S01]  /*a590*/  SHFL.BFLY PT, R0, R3, 0x1, 0x1f ;  /* 0x0c201f0003007f89 */ /* 0x000e6200000e0000 */
[----:B------:R-:W-:Y:S01]  /*a5a0*/  BSSY B0, `(.L_x_47) ;  /* 0x0000024000007945 */ /* 0x000fe20003800000 */
[----:B------:R-:W-:Y:S01]  /*a5b0*/  IMAD.MOV.U32 R8, RZ, RZ, 0x3f800000 ;  /* 0x3f800000ff087424 */ /* 0x000fe200078e00ff */
[----:B------:R-:W-:Y:S01]  /*a5c0*/  MOV R2, 0x3f800000 ;  /* 0x3f80000000027802 */ /* 0x000fe20000000f00 */
[----:B------:R-:W2:Y:S01]  /*a5d0*/  SHFL.BFLY PT, R5, R4, 0x1, 0x1f ;  /* 0x0c201f0004057f89 */ /* 0x000ea200000e0000 */
[----:B------:R-:W-:Y:S01]  /*a5e0*/  MOV R11, 0x7f800000 ;  /* 0x7f800000000b7802 */ /* 0x000fe20000000f00 */
[----:B-1----:R-:W-:Y:S01]  /*a5f0*/  FADD R0, R0, R3 ;  /* 0x0000000300007221 */ /* 0x002fe20000000000 */
[----:B--2---:R-:W-:-:S04]  /*a600*/  FADD R16, R5, R4 ;  /* 0x0000000405107221 */ /* 0x004fc80000000000 */
[----:B------:R-:W1:Y:S04]  /*a610*/  SHFL.BFLY PT, R9, R0, 0x2, 0x1f ;  /* 0x0c401f0000097f89 */ /* 0x000e6800000e0000 */
[----:B------:R-:W2:Y:S01]  /*a620*/  SHFL.BFLY PT, R17, R16, 0x2, 0x1f ;  /* 0x0c401f0010117f89 */ /* 0x000ea200000e0000 */
[C---:B-1----:R-:W-:Y:S01]  /*a630*/  FSETP.NE.AND P0, PT, R0.reuse, -R9, PT ;  /* 0x800000090000720b */ /* 0x042fe20003f05000 */
[----:B------:R-:W-:Y:S01]  /*a640*/  FADD R4, R0, R9 ;  /* 0x0000000900047221 */ /* 0x000fe20000000000 */
[----:B------:R-:W-:Y:S01]  /*a650*/  MOV R9, 0x7f800000 ;  /* 0x7f80000000097802 */ /* 0x000fe20000000f00 */
[----:B--2---:R-:W-:-:S10]  /*a660*/  FADD R5, R16, R17 ;  /* 0x0000001110057221 */ /* 0x004fd40000000000 */
[----:B------:R-:W-:Y:S05]  /*a670*/  @!P0 BRA `(.L_x_48) ;  /* 0x0000000000588947 */ /* 0x000fea0003800000 */
[----:B------:R-:W-:Y:S01]  /*a680*/  IADD3 R0, R4, 0x1800000, RZ ;  /* 0x0180000004007810 */ /* 0x000fe20007ffe0ff */
[----:B------:R-:W-:Y:S03]  /*a690*/  BSSY B1, `(.L_x_49) ;  /* 0x000000d000017945 */ /* 0x000fe60003800000 */
[----:B------:R-:W-:-:S04]  /*a6a0*/  LOP3.LUT R0, R0, 0x7f800000, RZ, 0xc0, !PT ;  /* 0x7f80000000007812 */ /* 0x000fc800078ec0ff */
[----:B------:R-:W-:-:S13]  /*a6b0*/  ISETP.GT.U32.AND P0, PT, R0, 0x1ffffff, PT ;  /* 0x01ffffff0000780c */ /* 0x000fda0003f04070 */
[----:B------:R-:W-:Y:S05]  /*a6c0*/  @P0 BRA `(.L_x_50) ;  /* 0x0000000000140947 */ /* 0x000fea0003800000 */
[----:B------:R-:W-:Y:S02]  /*a6d0*/  MOV R2, R4 ;  /* 0x0000000400027202 */ /* 0x000fe40000000f00 */
[----:B------:R-:W-:-:S07]  /*a6e0*/  MOV R15, 0xa700 ;  /* 0x0000a700000f7802 */ /* 0x000fce0000000f00 */
[----:B------:R-:W-:Y:S05]  /*a6f0*/  CALL.REL.NOINC `($__internal_0_$__cuda_sm20_rcp_rn_f32_slowpath) ;  /* 0x0000003000c87944 */ /* 0x000fea0003c00000 */
[----:B------:R-:W-:Y:S01]  /*a700*/  IMAD.MOV.U32 R2, RZ, RZ, R0 ;  /* 0x000000ffff027224 */ /* 0x000fe200078e0000 */
[----:B------:R-:W-:Y:S06]  /*a710*/  BRA `(.L_x_51) ;  /* 0x0000000000107947 */ /* 0x000fec0003800000 */
.L_x_50:
[----:B------:R-:W1:Y:S02]  /*a720*/  MUFU.RCP R3, R4 ;  /* 0x0000000400037308 */ /* 0x000e640000001000 */
[----:B-1----:R-:W-:-:S04]  /*a730*/  FFMA R0, R4, R3, -1 ;  /* 0xbf80000004007423 */ /* 0x002fc80000000003 */
[----:B------:R-:W-:-:S04]  /*a740*/  FADD.FTZ R0, -R0, -RZ ;  /* 0x800000ff00007221 */ /* 0x000fc80000010100 */
[----:B------:R-:W-:-:S07]  /*a750*/  FFMA R2, R3, R0, R3 ;  /* 0x0000000003027223 */ /* 0x000fce0000000003 */
.L_x_51:
[----:B------:R-:W-:Y:S05]  /*a760*/  BSYNC B1 ;  /* 0x0000000000017941 */ /* 0x000fea0003800000 */
.L_x_49:
[----:B------:R-:W-:Y:S01]  /*a770*/  FSETP.GEU.AND P0, PT, |R4|, 1.175494350822287508e-38, PT ;  /* 0x008000000400780b */ /* 0x000fe20003f0e200 */
[----:B------:R-:W-:-:S12]  /*a780*/  ULDC UR5, c[0x0][0x600] ;  /* 0x0001800000057ab9 */ /* 0x000fd80000000800 */
[----:B------:R-:W-:-:S04]  /*a790*/  @!P0 FMUL R4, R4, 16777216 ;  /* 0x4b80000004048820 */ /* 0x000fc80000400000 */
[----:B------:R-:W1:Y:S02]  /*a7a0*/  MUFU.LG2 R0, R4 ;  /* 0x0000000400007308 */ /* 0x000e640000000c00 */
[----:B-1----:R-:W-:-:S04]  /*a7b0*/  @!P0 FADD R0, R0, -24 ;  /* 0xc1c0000000008421 */ /* 0x002fc80000000000 */
[----:B------:R-:W-:-:S04]  /*a7c0*/  FMUL R11, R0, 0.69314718246459960938 ;  /* 0x3f317218000b7820 */ /* 0x000fc80000400000 */
[----:B------:R-:W-:-:S07]  /*a7d0*/  FFMA R11, R6, UR5, R11 ;  /* 0x00000005060b7c23 */ /* 0x000fce000800000b */
.L_x_48:
[----:B------:R-:W-:Y:S05]  /*a7e0*/  BSYNC B0 ;  /* 0x0000000000007941 */ /* 0x000fea0003800000 */
.L_x_47:
[----:B------:R-:W-:Y:S01]  /*a7f0*/  FSETP.NE.AND P0, PT, R16, -R17, PT ;  /* 0x800000111000720b */ /* 0x000fe20003f05000 */
[----:B------:R-:W-:Y:S01]  /*a800*/  ULDC UR5, c[0x0][0x608] ;  /* 0x0001820000057ab9 */ /* 0x000fe20000000800 */
[----:B------:R-:W-:Y:S01]  /*a810*/  BSSY B0, `(.L_x_52) ;  /* 0x0000039000007945 */ /* 0x000fe20003800000 */
[----:B------:R-:W-:-:S04]  /*a820*/  FMUL R2, R2, UR5 ;  /* 0x0000000502027c20 */ /* 0x000fc80008400000 */
        /* <DEDUP_REMOVED lines=32> */
[----:B------:R-:W-:Y:S06]  /*aa30*/  @!P0 BRA `(.L_x_53) ;  /* 0x0000000000588947 */ /* 0x000fec0003800000 */
        /* <DEDUP_REMOVED lines=8> */
[----:B------:R-:W-:Y:S01]  /*aac0*/  MOV R8, R0 ;  /* 0x0000000000087202 */ /* 0x000fe20000000f00 */
[----:B------:R-:W-:Y:S06]  /*aad0*/  BRA `(.L_x_56) ;  /* 0x0000000000107947 */ /* 0x000fec0003800000 */
.L_x_55:
[----:B------:R-:W1:Y:S02]  /*aae0*/  MUFU.RCP R8, R5 ;  /* 0x0000000500087308 */ /* 0x000e640000001000 */
[----:B-1----:R-:W-:-:S04]  /*aaf0*/  FFMA R0, R5, R8, -1 ;  /* 0xbf80000005007423 */ /* 0x002fc80000000008 */
[----:B------:R-:W-:-:S04]  /*ab00*/  FADD.FTZ R3, -R0, -RZ ;  /* 0x800000ff00037221 */ /* 0x000fc80000010100 */
[----:B------:R-:W-:-:S07]  /*ab10*/  FFMA R8, R8, R3, R8 ;  /* 0x0000000308087223 */ /* 0x000fce0000000008 */
.L_x_56:
[----:B------:R-:W-:Y:S05]  /*ab20*/  BSYNC B1 ;  /* 0x0000000000017941 */ /* 0x000fea0003800000 */
.L_x_54:
[----:B------:R-:W-:Y:S01]  /*ab30*/  FSETP.GEU.AND P0, PT, |R5|, 1.175494350822287508e-38, PT ;  /* 0x008000000500780b */ /* 0x000fe20003f0e200 */
[----:B------:R-:W-:-:S12]  /*ab40*/  ULDC UR5, c[0x0][0x600] ;  /* 0x0001800000057ab9 */ /* 0x000fd80000000800 */
[----:B------:R-:W-:-:S04]  /*ab50*/  @!P0 FMUL R5, R5, 16777216 ;  /* 0x4b80000005058820 */ /* 0x000fc80000400000 */
[----:B------:R-:W1:Y:S02]  /*ab60*/  MUFU.LG2 R0, R5 ;  /* 0x0000000500007308 */ /* 0x000e640000000c00 */
[----:B-1----:R-:W-:-:S04]  /*ab70*/  @!P0 FADD R0, R0, -24 ;  /* 0xc1c0000000008421 */ /* 0x002fc80000000000 */
[----:B------:R-:W-:-:S04]  /*ab80*/  FMUL R0, R0, 0.69314718246459960938 ;  /* 0x3f31721800007820 */ /* 0x000fc80000400000 */
[----:B------:R-:W-:-:S07]  /*ab90*/  FFMA R9, R7, UR5, R0 ;  /* 0x0000000507097c23 */ /* 0x000fce0008000000 */
.L_x_53:
[----:B------:R-:W-:Y:S05]  /*aba0*/  BSYNC B0 ;  /* 0x0000000000007941 */ /* 0x000fea0003800000 */
.L_x_52:
[----:B------:R-:W-:Y:S01]  /*abb0*/  UISETP.NE.AND UP0, UPT, UR36, 0x1, UPT ;  /* 0x000000012400788c */ /* 0x000fe2000bf05270 */
[----:B------:R-:W1:Y:S03]  /*abc0*/  S2R R2, SR_TID.X ;  /* 0x0000000000027919 */ /* 0x000e660000002100 */
[----:B------:R-:W-:-:S06]  /*abd0*/  USEL UR5, URZ, 0x1, UP0 ;  /* 0x000000013f057887 */ /* 0x000fcc0008000000 */
[----:B------:R-:W-:Y:S01]  /*abe0*/  MOV R0, UR5 ;  /* 0x0000000500007c02 */ /* 0x000fe20008000f00 */
[----:B------:R-:W-:Y:S02]  /*abf0*/  ULDC UR5, c[0x0][0x608] ;  /* 0x0001820000057ab9 */ /* 0x000fe40000000800 */
[----:B------:R-:W-:Y:S01]  /*ac00*/  FMUL R8, R8, UR5 ;  /* 0x0000000508087c20 */ /* 0x000fe20008400000 */
[----:B------:R-:W-:-:S04]  /*ac10*/  SHF.L.U32 R0, R0, 0x1f, RZ ;  /* 0x0000001f00007819 */ /* 0x000fc800000006ff */
[----:B------:R-:W2:Y:S01]  /*ac20*/  SYNCS.PHASECHK.TRANS64.TRYWAIT P0, [UR4+0x8], R0 ;  /* 0x00000800ff0075a7 */ /* 0x000ea20008000144 */
[C---:B-1----:R-:W-:Y:S02]  /*ac30*/  LOP3.LUT P1, RZ, R2.reuse, 0x3, RZ, 0xc0, !PT ;  /* 0x0000000302ff7812 */ /* 0x042fe4000782c0ff */
[----:B------:R-:W-:Y:S01]  /*ac40*/  LOP3.LUT R16, R2, 0x7f, RZ, 0xc0, !PT ;  /* 0x0000007f02107812 */ /* 0x000fe200078ec0ff */
[----:B--2---:R-:W-:Y:S10]  /*ac50*/  @!P0 BRA `(.L_x_57) ;  /* 0x0000002800e08947 */ /* 0x004ff40003800000 */
.L_x_111:
[----:B------:R-:W-:Y:S01]  /*ac60*/  ULDC.64 UR10, c[0x0][0x208] ;  /* 0x00008200000a7ab9 */ /* 0x000fe20000000a00 */
[----:B------:R-:W-:Y:S01]  /*ac70*/  BSSY B0, `(.L_x_58) ;  /* 0x0000019000007945 */ /* 0x000fe20003800000 */
[----:B------:R-:W-:-:S03]  /*ac80*/  SHF.R.U32.HI R17, RZ, 0x5, R16 ;  /* 0x00000005ff117819 */ /* 0x000fc60000011610 */
[----:B------:R-:W-:Y:S05]  /*ac90*/  @P1 BRA `(.L_x_59) ;  /* 0x0000000000581947 */ /* 0x000fea0003800000 */
[----:B------:R-:W2:Y:S01]  /*aca0*/  S2UR UR4, SR_CTAID.Y ;  /* 0x00000000000479c3 */ /* 0x000ea20000002600 */
[----:B-1----:R-:W-:Y:S01]  /*acb0*/  SHF.R.U32.HI R0, RZ, 0x2, R2 ;  /* 0x00000002ff007819 */ /* 0x002fe20000011602 */
[----:B------:R-:W-:Y:S01]  /*acc0*/  IMAD.SHL.U32 R3, R17, 0x10, RZ ;  /* 0x0000001011037824 */ /* 0x000fe200078e00ff */
[----:B------:R-:W-:Y:S02]  /*acd0*/  USHF.L.U32 UR8, UR37, 0x6, URZ ;  /* 0x0000000625087899 */ /* 0x000fe4000800063f */
[----:B------:R-:W-:Y:S01]  /*ace0*/  LOP3.LUT R0, R0, 0x7, RZ, 0xc0, !PT ;  /* 0x0000000700007812 */ /* 0x000fe200078ec0ff */
[----:B------:R-:W-:Y:S02]  /*acf0*/  ULDC.64 UR6, c[0x0][0x688] ;  /* 0x0001a20000067ab9 */ /* 0x000fe40000000a00 */
[----:B------:R-:W1:Y:S01]  /*ad00*/  S2UR UR5, SR_CTAID.Z ;  /* 0x00000000000579c3 */ /* 0x000e620000002700 */
[----:B------:R-:W-:-:S04]  /*ad10*/  LOP3.LUT R0, R3, 0xfffffff0, R0, 0xe2, !PT ;  /* 0xfffffff003007812 */ /* 0x000fc800078ee200 */
[----:B------:R-:W-:-:S04]  /*ad20*/  IADD3 R3, R0, UR8, RZ ;  /* 0x0000000800037c10 */ /* 0x000fc8000fffe0ff */
[----:B------:R-:W-:Y:S01]  /*ad30*/  IADD3 R2, R3, 0x8, RZ ;  /* 0x0000000803027810 */ /* 0x000fe20007ffe0ff */
[----:B--2---:R-:W-:-:S04]  /*ad40*/  UIMAD UR4, UR4, UR6, UR8 ;  /* 0x00000006040472a4 */ /* 0x004fc8000f8e0208 */
[----:B-1----:R-:W-:-:S03]  /*ad50*/  UIMAD UR4, UR5, UR7, UR4 ;  /* 0x00000007050472a4 */ /* 0x002fc6000f8e0204 */
[----:B------:R-:W-:Y:S02]  /*ad60*/  ULDC UR5, c[0x0][0x288] ;  /* 0x0000a20000057ab9 */ /* 0x000fe40000000800 */
[----:B------:R-:W-:Y:S02]  /*ad70*/  ISETP.GE.U32.AND P0, PT, R3, UR5, PT ;  /* 0x0000000503007c0c */ /* 0x000fe4000bf06070 */
[----:B------:R-:W-:Y:S02]  /*ad80*/  IADD3 R0, P2, R0, UR4, RZ ;  /* 0x0000000400007c10 */ /* 0x000fe4000ff5e0ff */
[----:B------:R-:W-:Y:S01]  /*ad90*/  ISETP.GE.U32.AND P1, PT, R2, UR5, PT ;  /* 0x0000000502007c0c */ /* 0x000fe2000bf26070 */
[----:B------:R-:W-:Y:S01]  /*ada0*/  ULDC.64 UR4, c[0x0][0x680] ;  /* 0x0001a00000047ab9 */ /* 0x000fe20000000a00 */
[----:B------:R-:W-:Y:S02]  /*adb0*/  IADD3.X R3, RZ, RZ, RZ, P2, !PT ;  /* 0x000000ffff037210 */ /* 0x000fe400017fe4ff */
[----:B------:R-:W-:-:S04]  /*adc0*/  LEA R2, P2, R0, UR4, 0x2 ;  /* 0x0000000400027c11 */ /* 0x000fc8000f8410ff */
[----:B------:R-:W-:-:S05]  /*add0*/  LEA.HI.X R3, R0, UR5, R3, 0x2, P2 ;  /* 0x0000000500037c11 */ /* 0x000fca00090f1403 */
[----:B------:R2:W-:Y:S04]  /*ade0*/  @!P0 STG.E desc[UR10][R2.64], R11 ;  /* 0x0000000b02008986 */ /* 0x0005e8000c10190a */
[----:B------:R2:W-:Y:S02]  /*adf0*/  @!P1 STG.E desc[UR10][R2.64+0x20], R9 ;  /* 0x0000200902009986 */ /* 0x0005e4000c10190a */
.L_x_59:
[----:B------:R-:W-:Y:S05]  /*ae00*/  BSYNC B0 ;  /* 0x0000000000007941 */ /* 0x000fea0003800000 */
.L_x_58:
[----:B------:R-:W-:Y:S01]  /*ae10*/  ULDC.64 UR4, c[0x0][0x730] ;  /* 0x0001cc0000047ab9 */ /* 0x000fe20000000a00 */
[-C--:B------:R-:W-:Y:S01]  /*ae20*/  FMUL R90, R90, R8.reuse ;  /* 0x000000085a5a7220 */ /* 0x080fe20000400000 */
[----:B------:R-:W-:Y:S01]  /*ae30*/  ISETP.NE.U32.AND P0, PT, RZ, UR4, PT ;  /* 0x00000004ff007c0c */ /* 0x000fe2000bf05070 */
[-C--:B------:R-:W-:Y:S01]  /*ae40*/  FMUL R24, R91, R8.reuse ;  /* 0x000000085b187220 */ /* 0x080fe20000400000 */
[-C--:B------:R-:W-:Y:S01]  /*ae50*/  FMUL R94, R94, R8.reuse ;  /* 0x000000085e5e7220 */ /* 0x080fe20000400000 */
[-C--:B------:R-:W-:Y:S01]  /*ae60*/  FMUL R26, R95, R8.reuse ;  /* 0x000000085f1a7220 */ /* 0x080fe20000400000 */
[----:B------:R-:W-:Y:S01]  /*ae70*/  ISETP.NE.AND.EX P0, PT, RZ, UR5, PT, P0 ;  /* 0x00000005ff007c0c */ /* 0x000fe2000bf05300 */
        /* <DEDUP_REMOVED lines=28> */
[----:B------:R-:W-:Y:S06]  /*b040*/  @P0 BRA `(.L_x_60) ;  /* 0x0000000000200947 */ /* 0x000fec0003800000 */
[----:B------:R-:W-:Y:S02]  /*b050*/  ULDC.64 UR4, c[0x0][0x728] ;  /* 0x0001ca0000047ab9 */ /* 0x000fe40000000a00 */
[----:B------:R-:W-:-:S04]  /*b060*/  ISETP.NE.U32.AND P0, PT, RZ, UR4, PT ;  /* 0x00000004ff007c0c */ /* 0x000fc8000bf05070 */
[----:B------:R-:W-:-:S13]  /*b070*/  ISETP.NE.AND.EX P0, PT, RZ, UR5, PT, P0 ;  /* 0x00000005ff007c0c */ /* 0x000fda000bf05300 */
[----:B------:R-:W-:Y:S05]  /*b080*/  @!P0 BRA `(.L_x_61) ;  /* 0x00000000000c8947 */ /* 0x000fea0003800000 */
[----:B-12---:R-:W1:Y:S02]  /*b090*/  LDC.64 R2, c[0x0][0x728] ;  /* 0x0001ca00ff027b82 */ /* 0x006e640000000a00 */
[----:B-1----:R4:W5:Y:S01]  /*b0a0*/  LDG.E R2, desc[UR10][R2.64] ;  /* 0x0000000a02027981 */ /* 0x002962000c1e1900 */
[----:B------:R-:W-:Y:S05]  /*b0b0*/  BRA `(.L_x_60) ;  /* 0x0000000000047947 */ /* 0x000fea0003800000 */
.L_x_61:
[----:B--2---:R-:W3:Y:S02]  /*b0c0*/  LDC R2, c[0x0][0x720] ;  /* 0x0001c800ff027b82 */ /* 0x004ee40000000800 */
.L_x_60:
[----:B-1----:R-:W-:Y:S02]  /*b0d0*/  MOV R0, RZ ;  /* 0x000000ff00007202 */ /* 0x002fe40000000f00 */
[----:B---3-5:R-:W-:Y:S02]  /*b0e0*/  MOV R39, R2 ;  /* 0x0000000200277202 */ /* 0x028fe40000000f00 */
[----:B------:R-:W-:-:S13]  /*b0f0*/  LOP3.LUT P0, RZ, R0, 0x1bf, RZ, 0xc0, !PT ;  /* 0x000001bf00ff7812 */ /* 0x000fda000780c0ff */
[----:B------:R-:W-:Y:S05]  /*b100*/  @!P0 BRA `(.L_x_62) ;  /* 0x0000000000408947 */ /* 0x000fea0003800000 */
[----:B------:R-:W-:Y:S01]  /*b110*/  MOV R0, 0x0 ;  /* 0x0000000000007802 */ /* 0x000fe20000000f00 */
[----:B------:R-:W-:Y:S01]  /*b120*/  ULDC.64 UR4, c[0x4][0x70] ;  /* 0x01001c0000047ab9 */ /* 0x000fe20000000a00 */
[----:B------:R-:W-:Y:S01]  /*b130*/  ULDC.64 UR6, c[0x4][0x8] ;  /* 0x0100020000067ab9 */ /* 0x000fe20000000a00 */
[----:B------:R-:W-:Y:S01]  /*b140*/  IMAD.U32 R4, RZ, RZ, UR4 ;  /* 0x00000004ff047e24 */ /* 0x000fe2000f8e00ff */
[----:B--2-4-:R1:W2:Y:S01]  /*b150*/  LDC.64 R2, c[0x4][R0] ;  /* 0x0100000000027b82 */ /* 0x0142a20000000a00 */
[----:B------:R-:W-:Y:S01]  /*b160*/  MOV R5, UR5 ;  /* 0x0000000500057c02 */ /* 0x000fe20008000f00 */
[----:B------:R-:W-:Y:S01]  /*b170*/  ULDC.64 UR4, c[0x4][0x78] ;  /* 0x01001e0000047ab9 */ /* 0x000fe20000000a00 */
[----:B------:R-:W-:Y:S01]  /*b180*/  MOV R10, UR6 ;  /* 0x00000006000a7c02 */ /* 0x000fe20008000f00 */
[----:B------:R-:W-:Y:S01]  /*b190*/  IMAD.U32 R11, RZ, RZ, UR7 ;  /* 0x00000007ff0b7e24 */ /* 0x000fe2000f8e00ff */
[----:B------:R-:W-:Y:S02]  /*b1a0*/  MOV R6, UR4 ;  /* 0x0000000400067c02 */ /* 0x000fe40008000f00 */
[----:B------:R-:W-:-:S02]  /*b1b0*/  MOV R7, UR5 ;  /* 0x0000000500077c02 */ /* 0x000fc40008000f00 */
[----:B------:R-:W-:Y:S02]  /*b1c0*/  MOV R8, 0x70 ;  /* 0x0000007000087802 */ /* 0x000fe40000000f00 */
[----:B------:R-:W-:Y:S02]  /*b1d0*/  MOV R12, 0x1 ;  /* 0x00000001000c7802 */ /* 0x000fe40000000f00 */
[----:B-1----:R-:W-:-:S07]  /*b1e0*/  MOV R13, RZ ;  /* 0x000000ff000d7202 */ /* 0x002fce0000000f00 */
[----:B------:R-:W-:-:S07]  /*b1f0*/  LEPC R20, `(.L_x_62) ;  /* 0x000000001014794e */ /* 0x000fce0000000000 */
[----:B--2---:R-:W-:Y:S05]  /*b200*/  CALL.ABS.NOINC R2 ;  /* 0x0000000002007343 */ /* 0x004fea0003c00000 */
.L_x_62:
[----:B------:R-:W-:Y:S01]  /*b210*/  MOV R18, UR38 ;  /* 0x0000002600127c02 */ /* 0x000fe20008000f00 */
[----:B--2-4-:R-:W-:-:S04]  /*b220*/  IMAD.U32 R3, RZ, RZ, UR36 ;  /* 0x00000024ff037e24 */ /* 0x014fc8000f8e00ff */
[----:B------:R-:W-:-:S05]  /*b230*/  IMAD R18, R3, 0x2200, R18 ;  /* 0x0000220003127824 */ /* 0x000fca00078e0212 */
[----:B------:R-:W-:-:S04]  /*b240*/  IADD3 R19, R18, -0x2200, RZ ;  /* 0xffffde0012137810 */ /* 0x000fc80007ffe0ff */
[----:B------:R-:W-:-:S13]  /*b250*/  LOP3.LUT P0, RZ, R19, 0x1b0, RZ, 0xc0, !PT ;  /* 0x000001b013ff7812 */ /* 0x000fda000780c0ff */
[----:B------:R-:W-:Y:S05]  /*b260*/  @!P0 BRA `(.L_x_63) ;  /* 0x0000000000408947 */ /* 0x000fea0003800000 */
[----:B------:R-:W-:Y:S01]  /*b270*/  MOV R0, 0x0 ;  /* 0x0000000000007802 */ /* 0x000fe20000000f00 */
[----:B------:R-:W-:Y:S01]  /*b280*/  ULDC.64 UR4, c[0x4][0x70] ;  /* 0x01001c0000047ab9 */ /* 0x000fe20000000a00 */
[----:B------:R-:W-:Y:S01]  /*b290*/  ULDC.64 UR6, c[0x4][0x78] ;  /* 0x01001e0000067ab9 */ /* 0x000fe20000000a00 */
[----:B------:R-:W-:Y:S01]  /*b2a0*/  MOV R4, UR4 ;  /* 0x0000000400047c02 */ /* 0x000fe20008000f00 */
[----:B------:R1:W2:Y:S01]  /*b2b0*/  LDC.64 R2, c[0x4][R0] ;  /* 0x0100000000027b82 */ /* 0x0002a20000000a00 */
[----:B------:R-:W-:Y:S01]  /*b2c0*/  MOV R5, UR5 ;  /* 0x0000000500057c02 */ /* 0x000fe20008000f00 */
[----:B------:R-:W-:Y:S01]  /*b2d0*/  ULDC.64 UR4, c[0x4][0x10] ;  /* 0x0100040000047ab9 */ /* 0x000fe20000000a00 */
[----:B------:R-:W-:Y:S01]  /*b2e0*/  MOV R6, UR6 ;  /* 0x0000000600067c02 */ /* 0x000fe20008000f00 */
[----:B------:R-:W-:Y:S01]  /*b2f0*/  IMAD.U32 R7, RZ, RZ, UR7 ;  /* 0x00000007ff077e24 */ /* 0x000fe2000f8e00ff */
[----:B------:R-:W-:Y:S01]  /*b300*/  MOV R10, UR4 ;  /* 0x00000004000a7c02 */ /* 0x000fe20008000f00 */
[----:B------:R-:W-:Y:S01]  /*b310*/  IMAD.MOV.U32 R13, RZ, RZ, RZ ;  /* 0x000000ffff0d7224 */ /* 0x000fe200078e00ff */
[----:B------:R-:W-:-:S02]  /*b320*/  MOV R11, UR5 ;  /* 0x00000005000b7c02 */ /* 0x000fc40008000f00 */
[----:B------:R-:W-:Y:S02]  /*b330*/  MOV R8, 0x70 ;  /* 0x0000007000087802 */ /* 0x000fe40000000f00 */
[----:B-1----:R-:W-:-:S07]  /*b340*/  MOV R12, 0x1 ;  /* 0x00000001000c7802 */ /* 0x002fce0000000f00 */
[----:B------:R-:W-:-:S07]  /*b350*/  LEPC R20, `(.L_x_63) ;  /* 0x000000001014794e */ /* 0x000fce0000000000 */
[----:B--2---:R-:W-:Y:S05]  /*b360*/  CALL.ABS.NOINC R2 ;  /* 0x0000000002007343 */ /* 0x004fea0003c00000 */
.L_x_63:
[----:B------:R-:W1:Y:S01]  /*b370*/  S2R R5, SR_TID.X ;  /* 0x0000000000057919 */ /* 0x000e620000002100 */
[----:B------:R-:W-:Y:S01]  /*b380*/  ULDC.64 UR4, c[0x0][0x730] ;  /* 0x0001cc0000047ab9 */ /* 0x000fe20000000a00 */
[----:B------:R-:W-:Y:S02]  /*b390*/  IADD3 R16, R16, 0x1f, RZ ;  /* 0x0000001f10107810 */ /* 0x000fe40007ffe0ff */
[----:B------:R-:W-:Y:S02]  /*b3a0*/  ISETP.NE.U32.AND P0, PT, RZ, UR4, PT ;  /* 0x00000004ff007c0c */ /* 0x000fe4000bf05070 */
[----:B------:R-:W-:Y:S02]  /*b3b0*/  ISETP.GT.U32.AND P1, PT, R16, 0x3e, PT ;  /* 0x0000003e1000780c */ /* 0x000fe40003f24070 */
[----:B------:R-:W-:-:S13]  /*b3c0*/  ISETP.NE.AND.EX P0, PT, RZ, UR5, PT, P0 ;  /* 0x00000005ff007c0c */ /* 0x000fda000bf05300 */
[----:B------:R-:W2:Y:S01]  /*b3d0*/  @P0 LDC R39, c[0x0][0x720] ;  /* 0x0001c800ff270b82 */ /* 0x000ea20000000800 */
[C---:B-1----:R-:W-:Y:S02]  /*b3e0*/  SHF.L.U32 R0, R5.reuse, 0x5, RZ ;  /* 0x0000000505007819 */ /* 0x042fe400000006ff */
[----:B------:R-:W-:Y:S02]  /*b3f0*/  SHF.R.U32.HI R3, RZ, 0x1, R5 ;  /* 0x00000001ff037819 */ /* 0x000fe40000011605 */
[C---:B------:R-:W-:Y:S02]  /*b400*/  LOP3.LUT R2, R0.reuse, 0xc0, RZ, 0xc0, !PT ;  /* 0x000000c000027812 */ /* 0x040fe400078ec0ff */
[----:B------:R-:W-:Y:S02]  /*b410*/  LOP3.LUT R4, R0, 0x20, RZ, 0xc0, !PT ;  /* 0x0000002000047812 */ /* 0x000fe400078ec0ff */
[----:B------:R-:W-:Y:S02]  /*b420*/  LOP3.LUT R2, R2, 0x8, R3, 0xf8, !PT ;  /* 0x0000000802027812 */ /* 0x000fe400078ef803 */
[----:B------:R-:W-:-:S02]  /*b430*/  SHF.L.U32 R3, R5, 0x2, RZ ;  /* 0x0000000205037819 */ /* 0x000fc400000006ff */
[----:B------:R-:W-:Y:S01]  /*b440*/  LEA R4, R17, R4, 0x9 ;  /* 0x0000000411047211 */ /* 0x000fe200078e48ff */
[-C--:B--2---:R-:W-:Y:S01]  /*b450*/  FMUL R7, R24, R39.reuse ;  /* 0x0000002718077220 */ /* 0x084fe20000400000 */
[----:B------:R-:W-:Y:S01]  /*b460*/  LOP3.LUT R3, R2, 0x18, R3, 0x78, !PT ;  /* 0x0000001802037812 */ /* 0x000fe200078e7803 */
[-C--:B------:R-:W-:Y:S01]  /*b470*/  FMUL R2, R94, R39.reuse ;  /* 0x000000275e027220 */ /* 0x080fe20000400000 */
[----:B------:R-:W-:Y:S01]  /*b480*/  LOP3.LUT R0, R0, 0x100, RZ, 0xc0, !PT ;  /* 0x0000010000007812 */ /* 0x000fe200078ec0ff */
[-C--:B------:R-:W-:Y:S01]  /*b490*/  FMUL R9, R26, R39.reuse ;  /* 0x000000271a097220 */ /* 0x080fe20000400000 */
[----:B------:R-:W-:Y:S01]  /*b4a0*/  LOP3.LUT P0, RZ, R5, 0x4, RZ, 0xc0, !PT ;  /* 0x0000000405ff7812 */ /* 0x000fe2000780c0ff */
[-C--:B------:R-:W-:Y:S01]  /*b4b0*/  FMUL R5, R22, R39.reuse ;  /* 0x0000002716057220 */ /* 0x080fe20000400000 */
[----:B------:R-:W-:Y:S01]  /*b4c0*/  IADD3 R3, R3, R4, R0 ;  /* 0x0000000403037210 */ /* 0x000fe20007ffe000 */
[-C--:B------:R-:W-:Y:S01]  /*b4d0*/  FMUL R4, R88, R39.reuse ;  /* 0x0000002758047220 */ /* 0x080fe20000400000 */
[-C--:B------:R-:W-:Y:S01]  /*b4e0*/  FMUL R0, R90, R39.reuse ;  /* 0x000000275a007220 */ /* 0x080fe20000400000 */
[-C--:B------:R-:W-:Y:S01]  /*b4f0*/  FMUL R10, R98, R39.reuse ;  /* 0x00000027620a7220 */ /* 0x080fe20000400000 */
[-C--:B------:R-:W-:Y:S01]  /*b500*/  FMUL R11, R28, R39.reuse ;  /* 0x000000271c0b7220 */ /* 0x080fe20000400000 */
        /* <DEDUP_REMOVED lines=9> */
[----:B------:R-:W-:Y:S01]  /*b5a0*/  FMUL R101, R101, R39 ;  /* 0x0000002765657220 */ /* 0x000fe20000400000 */
[----:B------:R-:W-:Y:S01]  /*b5b0*/  IMAD.MOV.U32 R0, RZ, RZ, 0x10 ;  /* 0x00000010ff007424 */ /* 0x000fe200078e00ff */
[----:B------:R-:W-:Y:S01]  /*b5c0*/  LEA R19, R3, R19, 0x1 ;  /* 0x0000001303137211 */ /* 0x000fe200078e08ff */
[-C--:B------:R-:W-:Y:S01]  /*b5d0*/  FMUL R14, R32, R39.reuse ;  /* 0x00000027200e7220 */ /* 0x080fe20000400000 */
[----:B------:R-:W-:Y:S01]  /*b5e0*/  F2FP.BF16.F32.PACK_AB R7, R9, R2 ;  /* 0x000000020907723e */ /* 0x000fe200000010ff */
[-C--:B------:R-:W-:Y:S01]  /*b5f0*/  FMUL R16, R34, R39.reuse ;  /* 0x0000002722107220 */ /* 0x080fe20000400000 */
[-C--:B------:R-:W-:Y:S01]  /*b600*/  FMUL R20, R36, R39.reuse ;  /* 0x0000002724147220 */ /* 0x080fe20000400000 */
        /* <DEDUP_REMOVED lines=45> */
[----:B------:R-:W-:Y:S01]  /*b8e0*/  F2FP.BF16.F32.PACK_AB R11, R13, R12 ;  /* 0x0000000c0d0b723e */ /* 0x000fe200000010ff */
[----:B------:R-:W-:Y:S01]  /*b8f0*/  FMUL R39, R150, R39 ;  /* 0x0000002796277220 */ /* 0x000fe20000400000 */
[----:B------:R-:W-:-:S02]  /*b900*/  F2FP.BF16.F32.PACK_AB R6, R93, R6 ;  /* 0x000000065d06723e */ /* 0x000fc400000010ff */
[----:B------:R-:W-:Y:S02]  /*b910*/  F2FP.BF16.F32.PACK_AB R8, R97, R8 ;  /* 0x000000086108723e */ /* 0x000fe400000010ff */
[----:B------:R-:W-:Y:S02]  /*b920*/  F2FP.BF16.F32.PACK_AB R10, R101, R100 ;  /* 0x00000064650a723e */ /* 0x000fe400000010ff */
[----:B------:R-:W-:Y:S02]  /*b930*/  SEL R0, R0, 0xfffffff0, !P0 ;  /* 0xfffffff000007807 */ /* 0x000fe40004000000 */
[----:B------:R-:W-:Y:S01]  /*b940*/  IADD3 R13, R19, 0x1000, RZ ;  /* 0x00001000130d7810 */ /* 0x000fe20007ffe0ff */
[----:B------:R-:W-:Y:S06]  /*b950*/  @P1 BRA `(.L_x_64) ;  /* 0x0000000000041947 */ /* 0x000fec0003800000 */
[----:B------:R-:W-:-:S04]  /*b960*/  DEPBAR.LE SB0, 0x1 ;  /* 0x000080400000791a */ /* 0x000fc80000000000 */
.L_x_64:
[----:B------:R-:W-:Y:S05]  /*b970*/  WARPSYNC.ALL ;  /* 0x0000000000007948 */ /* 0x000fea0003800000 */
[----:B------:R-:W-:Y:S01]  /*b980*/  BAR.SYNC.DEFER_BLOCKING 0x1, 0x80 ;  /* 0x0042000000007b1d */ /* 0x000fe20000010000 */
[----:B------:R-:W-:Y:S02]  /*b990*/  LEA R3, R3, R18, 0x1 ;  /* 0x0000001203037211 */ /* 0x000fe400078e08ff */
[C---:B------:R-:W-:Y:S01]  /*b9a0*/  LEA R13, R0.reuse, R13, 0x1 ;  /* 0x0000000d000d7211 */ /* 0x040fe200078e08ff */
[----:B------:R-:W-:Y:S01]  /*b9b0*/  IMAD R0, R0, 0x2, R19 ;  /* 0x0000000200007824 */ /* 0x000fe200078e0213 */
[----:B------:R-:W-:Y:S01]  /*b9c0*/  F2FP.BF16.F32.PACK_AB R104, R105, R104 ;  /* 0x000000686968723e */ /* 0x000fe200000010ff */
[----:B------:R-:W-:Y:S01]  /*b9d0*/  BSSY B0, `(.L_x_65) ;  /* 0x000001e000007945 */ /* 0x000fe20003800000 */
[----:B------:R-:W-:-:S02]  /*b9e0*/  F2FP.BF16.F32.PACK_AB R112, R113, R112 ;  /* 0x000000707170723e */ /* 0x000fc400000010ff */
[----:B------:R-:W-:Y:S02]  /*b9f0*/  F2FP.BF16.F32.PACK_AB R105, R14, R15 ;  /* 0x0000000f0e69723e */ /* 0x000fe400000010ff */
[----:B------:R-:W-:Y:S02]  /*ba00*/  F2FP.BF16.F32.PACK_AB R106, R109, R108 ;  /* 0x0000006c6d6a723e */ /* 0x000fe400000010ff */
[----:B------:R-:W-:Y:S02]  /*ba10*/  F2FP.BF16.F32.PACK_AB R107, R16, R17 ;  /* 0x00000011106b723e */ /* 0x000fe400000010ff */
[----:B------:R-:W-:Y:S02]  /*ba20*/  F2FP.BF16.F32.PACK_AB R113, R20, R21 ;  /* 0x000000151471723e */ /* 0x000fe400000010ff */
[----:B------:R-:W-:Y:S02]  /*ba30*/  F2FP.BF16.F32.PACK_AB R114, R117, R116 ;  /* 0x000000747572723e */ /* 0x000fe400000010ff */
[----:B------:R-:W-:Y:S01]  /*ba40*/  F2FP.BF16.F32.PACK_AB R115, R22, R23 ;  /* 0x000000171673723e */ /* 0x000fe200000010ff */
[----:B------:R1:W-:Y:S04]  /*ba50*/  STSM.16.M88.4 [R3+-0x2200], R4 ;  /* 0xffde000403007844 */ /* 0x0003e80000000200 */
[----:B------:R1:W-:Y:S01]  /*ba60*/  STSM.16.M88.4 [R0], R8 ;  /* 0x0000000800007844 */ /* 0x0003e20000000200 */
[----:B------:R-:W-:Y:S01]  /*ba70*/  @!PT LDS RZ, [RZ] ;  /* 0x00000000fffff984 */ /* 0x000fe20000000800 */
[----:B------:R-:W-:Y:S01]  /*ba80*/  @!PT LDS RZ, [RZ] ;  /* 0x00000000fffff984 */ /* 0x000fe20000000800 */
[----:B------:R-:W-:Y:S01]  /*ba90*/  @!PT LDS RZ, [RZ] ;  /* 0x00000000fffff984 */ /* 0x000fe20000000800 */
[----:B------:R-:W-:Y:S01]  /*baa0*/  @!PT LDS RZ, [RZ] ;  /* 0x00000000fffff984 */ /* 0x000fe20000000800 */
[----:B------:R2:W-:Y:S06]  /*bab0*/  MEMBAR.ALL.CTA ;  /* 0x0000000000007992 */ /* 0x0005ec0000008000 */
[----:B--2---:R-:W2:Y:S02]  /*bac0*/  FENCE.VIEW.ASYNC.S ;  /* 0x00000000000073c6 */ /* 0x004ea40000000000 */
[----:B--2---:R-:W-:Y:S06]  /*bad0*/  BAR.SYNC.DEFER_BLOCKING 0x1, 0x80 ;  /* 0x0042000000007b1d */ /* 0x004fec0000010000 */
[----:B------:R-:W-:Y:S05]  /*bae0*/  @P1 BRA `(.L_x_66) ;  /* 0x0000000000301947 */ /* 0x000fea0003800000 */
[----:B------:R-:W-:Y:S01]  /*baf0*/  S2UR UR12, SR_CTAID.Z ;  /* 0x00000000000c79c3 */ /* 0x000fe20000002700 */
[----:B------:R-:W-:Y:S01]  /*bb00*/  R2UR UR8, R18 ;  /* 0x00000000120872ca */ /* 0x000fe200000e0000 */
[----:B------:R-:W-:Y:S01]  /*bb10*/  ULDC.64 UR4, c[0x0][0x198] ;  /* 0x0000660000047ab9 */ /* 0x000fe20000000a00 */
[----:B------:R-:W-:Y:S02]  /*bb20*/  USHF.L.U32 UR10, UR37, 0x6, URZ ;  /* 0x00000006250a7899 */ /* 0x000fe4000800063f */
[----:B------:R-:W-:Y:S01]  /*bb30*/  UIADD3 UR4, UP0, UR4, 0x670, URZ ;  /* 0x0000067004047890 */ /* 0x000fe2000ff1e03f */
[----:B------:R-:W-:Y:S02]  /*bb40*/  UMOV UR9, URZ ;  /* 0x0000003f00097c82 */ /* 0x000fe40008000000 */
[----:B------:R-:W2:Y:S01]  /*bb50*/  S2UR UR11, SR_CTAID.Y ;  /* 0x00000000000b79c3 */ /* 0x000ea20000002600 */
[----:B------:R-:W-:-:S05]  /*bb60*/  UIADD3.X UR5, URZ, UR5, URZ, UP0, !UPT ;  /* 0x000000053f057290 */ /* 0x000fca00087fe43f */
[----:B------:R-:W-:-:S09]  /*bb70*/  UIADD3 UR8, UR8, -0x2200, URZ ;  /* 0xffffde0008087890 */ /* 0x000fd2000fffe03f */
[----:B--2---:R2:W-:Y:S01]  /*bb80*/  UTMASTG.4D [UR8], [UR4] ;  /* 0x00000008040073b5 */ /* 0x0045e20008018000 */
[----:B------:R0:W-:Y:S01]  /*bb90*/  UTMACMDFLUSH ;  /* 0x00000000000079b7 */ /* 0x0001e20000000000 */
[----:B--2---:R-:W-:-:S04]  /*bba0*/  DEPBAR.LE SB0, 0x1 ;  /* 0x000080400000791a */ /* 0x004fc80000000000 */
.L_x_66:
[----:B------:R-:W-:Y:S05]  /*bbb0*/  BSYNC B0 ;  /* 0x0000000000007941 */ /* 0x000fea0003800000 */
.L_x_65:
[----:B------:R-:W-:Y:S01]  /*bbc0*/  BAR.SYNC.DEFER_BLOCKING 0x1, 0x80 ;  /* 0x0042000000007b1d */ /* 0x000fe20000010000 */
[----:B------:R-:W-:Y:S02]  /*bbd0*/  F2FP.BF16.F32.PACK_AB R120, R121, R120 ;  /* 0x000000787978723e */ /* 0x000fe400000010ff */
[----:B------:R-:W-:Y:S02]  /*bbe0*/  F2FP.BF16.F32.PACK_AB R128, R129, R128 ;  /* 0x000000808180723e */ /* 0x000fe400000010ff */
[----:B------:R-:W-:Y:S01]  /*bbf0*/  F2FP.BF16.F32.PACK_AB R121, R24, R25 ;  /* 0x000000191879723e */ /* 0x000fe200000010ff */
[----:B------:R-:W-:Y:S01]  /*bc00*/  BSSY B0, `(.L_x_67) ;  /* 0x000001c000007945 */ /* 0x000fe20003800000 */
[----:B------:R-:W-:Y:S02]  /*bc10*/  F2FP.BF16.F32.PACK_AB R122, R125, R124 ;  /* 0x0000007c7d7a723e */ /* 0x000fe400000010ff */
[----:B------:R-:W-:Y:S02]  /*bc20*/  F2FP.BF16.F32.PACK_AB R123, R26, R27 ;  /* 0x0000001b1a7b723e */ /* 0x000fe400000010ff */
[----:B------:R-:W-:-:S02]  /*bc30*/  F2FP.BF16.F32.PACK_AB R129, R28, R29 ;  /* 0x0000001d1c81723e */ /* 0x000fc400000010ff */
[----:B------:R-:W-:Y:S02]  /*bc40*/  F2FP.BF16.F32.PACK_AB R130, R133, R132 ;  /* 0x000000848582723e */ /* 0x000fe400000010ff */
[----:B------:R-:W-:Y:S01]  /*bc50*/  F2FP.BF16.F32.PACK_AB R131, R30, R31 ;  /* 0x0000001f1e83723e */ /* 0x000fe200000010ff */
[----:B------:R2:W-:Y:S04]  /*bc60*/  STSM.16.M88.4 [R19+0x1000], R104 ;  /* 0x0010006813007844 */ /* 0x0005e80000000200 */
[----:B------:R2:W-:Y:S01]  /*bc70*/  STSM.16.M88.4 [R0+0x1000], R112 ;  /* 0x0010007000007844 */ /* 0x0005e20000000200 */
[----:B------:R-:W-:Y:S01]  /*bc80*/  @!PT LDS RZ, [RZ] ;  /* 0x00000000fffff984 */ /* 0x000fe20000000800 */
[----:B------:R-:W-:Y:S01]  /*bc90*/  @!PT LDS RZ, [RZ] ;  /* 0x00000000fffff984 */ /* 0x000fe20000000800 */
[----:B------:R-:W-:Y:S01]  /*bca0*/  @!PT LDS RZ, [RZ] ;  /* 0x00000000fffff984 */ /* 0x000fe20000000800 */
[----:B------:R-:W-:Y:S01]  /*bcb0*/  @!PT LDS RZ, [RZ] ;  /* 0x00000000fffff984 */ /* 0x000fe20000000800 */
[----:B------:R3:W-:Y:S06]  /*bcc0*/  MEMBAR.ALL.CTA ;  /* 0x0000000000007992 */ /* 0x0007ec0000008000 */
[----:B---3--:R-:W3:Y:S02]  /*bcd0*/  FENCE.VIEW.ASYNC.S ;  /* 0x00000000000073c6 */ /* 0x008ee40000000000 */
[----:B---3--:R-:W-:Y:S06]  /*bce0*/  BAR.SYNC.DEFER_BLOCKING 0x1, 0x80 ;  /* 0x0042000000007b1d */ /* 0x008fec0000010000 */
[----:B------:R-:W-:Y:S05]  /*bcf0*/  @P1 BRA `(.L_x_68) ;  /* 0x0000000000301947 */ /* 0x000fea0003800000 */
[----:B------:R-:W-:Y:S01]  /*bd00*/  S2UR UR12, SR_CTAID.Z ;  /* 0x00000000000c79c3 */ /* 0x000fe20000002700 */
[----:B------:R-:W-:Y:S01]  /*bd10*/  R2UR UR8, R18 ;  /* 0x00000000120872ca */ /* 0x000fe200000e0000 */
[----:B------:R-:W-:Y:S01]  /*bd20*/  ULDC.64 UR4, c[0x0][0x198] ;  /* 0x0000660000047ab9 */ /* 0x000fe20000000a00 */
[----:B------:R-:W-:Y:S02]  /*bd30*/  USHF.L.U32 UR10, UR37, 0x6, URZ ;  /* 0x00000006250a7899 */ /* 0x000fe4000800063f */
[----:B------:R-:W-:Y:S01]  /*bd40*/  UIADD3 UR4, UP0, UR4, 0x670, URZ ;  /* 0x0000067004047890 */ /* 0x000fe2000ff1e03f */
[----:B------:R-:W-:Y:S02]  /*bd50*/  UMOV UR9, 0x20 ;  /* 0x0000002000097882 */ /* 0x000fe40000000000 */
[----:B------:R-:W3:Y:S01]  /*bd60*/  S2UR UR11, SR_CTAID.Y ;  /* 0x00000000000b79c3 */ /* 0x000ee20000002600 */
[----:B------:R-:W-:-:S05]  /*bd70*/  UIADD3.X UR5, URZ, UR5, URZ, UP0, !UPT ;  /* 0x000000053f057290 */ /* 0x000fca00087fe43f */
[----:B------:R-:W-:-:S09]  /*bd80*/  UIADD3 UR8, UR8, -0x1200, URZ ;  /* 0xffffee0008087890 */ /* 0x000fd2000fffe03f */
[----:B---3--:R3:W-:Y:S01]  /*bd90*/  UTMASTG.4D [UR8], [UR4] ;  /* 0x00000008040073b5 */ /* 0x0087e20008018000 */
[----:B------:R0:W-:Y:S01]  /*bda0*/  UTMACMDFLUSH ;  /* 0x00000000000079b7 */ /* 0x0001e20000000000 */
[----:B---3--:R-:W-:-:S04]  /*bdb0*/  DEPBAR.LE SB0, 0x1 ;  /* 0x000080400000791a */ /* 0x008fc80000000000 */
.L_x_68:
[----:B------:R-:W-:Y:S05]  /*bdc0*/  BSYNC B0 ;  /* 0x0000000000007941 */ /* 0x000fea0003800000 */
.L_x_67:
        /* <DEDUP_REMOVED lines=10> */
[----:B------:R3:W-:Y:S04]  /*be70*/  STSM.16.M88.4 [R19], R120 ;  /* 0x0000007813007844 */ /* 0x0007e80000000200 */
[----:B------:R3:W-:Y:S01]  /*be80*/  STSM.16.M88.4 [R0], R128 ;  /* 0x0000008000007844 */ /* 0x0007e20000000200 */
[----:B------:R-:W-:Y:S01]  /*be90*/  @!PT LDS RZ, [RZ] ;  /* 0x00000000fffff984 */ /* 0x000fe20000000800 */
[----:B------:R-:W-:Y:S01]  /*bea0*/  @!PT LDS RZ, [RZ] ;  /* 0x00000000fffff984 */ /* 0x000fe20000000800 */
[----:B------:R-:W-:Y:S01]  /*beb0*/  @!PT LDS RZ, [RZ] ;  /* 0x00000000fffff984 */ /* 0x000fe20000000800 */
[----:B------:R-:W-:Y:S01]  /*bec0*/  @!PT LDS RZ, [RZ] ;  /* 0x00000000fffff984 */ /* 0x000fe20000000800 */
[----:B------:R4:W-:Y:S06]  /*bed0*/  MEMBAR.ALL.CTA ;  /* 0x0000000000007992 */ /* 0x0009ec0000008000 */
[----:B----4-:R-:W4:Y:S02]  /*bee0*/  FENCE.VIEW.ASYNC.S ;  /* 0x00000000000073c6 */ /* 0x010f240000000000 */
[----:B----4-:R-:W-:Y:S06]  /*bef0*/  BAR.SYNC.DEFER_BLOCKING 0x1, 0x80 ;  /* 0x0042000000007b1d */ /* 0x010fec0000010000 */
[----:B------:R-:W-:Y:S05]  /*bf00*/  @P1 BRA `(.L_x_70) ;  /* 0x0000000000301947 */ /* 0x000fea0003800000 */
[----:B------:R-:W-:Y:S01]  /*bf10*/  S2UR UR12, SR_CTAID.Z ;  /* 0x00000000000c79c3 */ /* 0x000fe20000002700 */
[----:B------:R-:W-:Y:S01]  /*bf20*/  R2UR UR8, R18 ;  /* 0x00000000120872ca */ /* 0x000fe200000e0000 */
[----:B------:R-:W-:Y:S01]  /*bf30*/  ULDC.64 UR4, c[0x0][0x198] ;  /* 0x0000660000047ab9 */ /* 0x000fe20000000a00 */
[----:B------:R-:W-:Y:S02]  /*bf40*/  USHF.L.U32 UR10, UR37, 0x6, URZ ;  /* 0x00000006250a7899 */ /* 0x000fe4000800063f */
[----:B------:R-:W-:Y:S01]  /*bf50*/  UIADD3 UR4, UP0, UR4, 0x670, URZ ;  /* 0x0000067004047890 */ /* 0x000fe2000ff1e03f */
[----:B------:R-:W-:Y:S02]  /*bf60*/  UMOV UR9, 0x40 ;  /* 0x0000004000097882 */ /* 0x000fe40000000000 */
[----:B------:R-:W4:Y:S01]  /*bf70*/  S2UR UR11, SR_CTAID.Y ;  /* 0x00000000000b79c3 */ /* 0x000f220000002600 */
[----:B------:R-:W-:-:S05]  /*bf80*/  UIADD3.X UR5, URZ, UR5, URZ, UP0, !UPT ;  /* 0x000000053f057290 */ /* 0x000fca00087fe43f */
[----:B------:R-:W-:-:S09]  /*bf90*/  UIADD3 UR8, UR8, -0x2200, URZ ;  /* 0xffffde0008087890 */ /* 0x000fd2000fffe03f */
[----:B----4-:R4:W-:Y:S01]  /*bfa0*/  UTMASTG.4D [UR8], [UR4] ;  /* 0x00000008040073b5 */ /* 0x0109e20008018000 */
[----:B------:R0:W-:Y:S01]  /*bfb0*/  UTMACMDFLUSH ;  /* 0x00000000000079b7 */ /* 0x0001e20000000000 */
[----:B----4-:R-:W-:-:S04]  /*bfc0*/  DEPBAR.LE SB0, 0x1 ;  /* 0x000080400000791a */ /* 0x010fc80000000000 */
.L_x_70:
[----:B------:R-:W-:Y:S05]  /*bfd0*/  BSYNC B0 ;  /* 0x0000000000007941 */ /* 0x000fea0003800000 */
.L_x_69:
[----:B------:R-:W-:Y:S06]  /*bfe0*/  BAR.SYNC.DEFER_BLOCKING 0x1, 0x80 ;  /* 0x0042000000007b1d */ /* 0x000fec0000010000 */
[----:B------:R-:W-:Y:S01]  /*bff0*/  BSSY B0, `(.L_x_71) ;  /* 0x0000016000007945 */ /* 0x000fe20003800000 */
[----:B------:R4:W-:Y:S04]  /*c000*/  STSM.16.M88.4 [R19+0x1000], R136 ;  /* 0x0010008813007844 */ /* 0x0009e80000000200 */
[----:B------:R4:W-:Y:S01]  /*c010*/  STSM.16.M88.4 [R13], R144 ;  /* 0x000000900d007844 */ /* 0x0009e20000000200 */
[----:B------:R-:W-:Y:S01]  /*c020*/  @!PT LDS RZ, [RZ] ;  /* 0x00000000fffff984 */ /* 0x000fe20000000800 */
[----:B------:R-:W-:Y:S01]  /*c030*/  @!PT LDS RZ, [RZ] ;  /* 0x00000000fffff984 */ /* 0x000fe20000000800 */
[----:B------:R-:W-:Y:S01]  /*c040*/  @!PT LDS RZ, [RZ] ;  /* 0x00000000fffff984 */ /* 0x000fe20000000800 */
[----:B------:R-:W-:Y:S01]  /*c050*/  @!PT LDS RZ, [RZ] ;  /* 0x00000000fffff984 */ /* 0x000fe20000000800 */
[----:B------:R5:W-:Y:S06]  /*c060*/  MEMBAR.ALL.CTA ;  /* 0x0000000000007992 */ /* 0x000bec0000008000 */
[----:B-----5:R-:W5:Y:S02]  /*c070*/  FENCE.VIEW.ASYNC.S ;  /* 0x00000000000073c6 */ /* 0x020f640000000000 */
[----:B-----5:R-:W-:Y:S06]  /*c080*/  BAR.SYNC.DEFER_BLOCKING 0x1, 0x80 ;  /* 0x0042000000007b1d */ /* 0x020fec0000010000 */
[----:B------:R-:W-:Y:S05]  /*c090*/  @P1 BRA `(.L_x_72) ;  /* 0x00000000002c1947 */ /* 0x000fea0003800000 */
[----:B------:R-:W-:Y:S01]  /*c0a0*/  S2UR UR12, SR_CTAID.Z ;  /* 0x00000000000c79c3 */ /* 0x000fe20000002700 */
[----:B------:R-:W-:Y:S01]  /*c0b0*/  R2UR UR8, R18 ;  /* 0x00000000120872ca */ /* 0x000fe200000e0000 */
[----:B------:R-:W-:Y:S01]  /*c0c0*/  ULDC.64 UR4, c[0x0][0x198] ;  /* 0x0000660000047ab9 */ /* 0x000fe20000000a00 */
[----:B------:R-:W-:Y:S02]  /*c0d0*/  USHF.L.U32 UR10, UR37, 0x6, URZ ;  /* 0x00000006250a7899 */ /* 0x000fe4000800063f */
[----:B------:R-:W-:Y:S01]  /*c0e0*/  UIADD3 UR4, UP0, UR4, 0x670, URZ ;  /* 0x0000067004047890 */ /* 0x000fe2000ff1e03f */
[----:B------:R-:W-:Y:S02]  /*c0f0*/  UMOV UR9, 0x60 ;  /* 0x0000006000097882 */ /* 0x000fe40000000000 */
[----:B------:R-:W5:Y:S01]  /*c100*/  S2UR UR11, SR_CTAID.Y ;  /* 0x00000000000b79c3 */ /* 0x000f620000002600 */
[----:B------:R-:W-:-:S05]  /*c110*/  UIADD3.X UR5, URZ, UR5, URZ, UP0, !UPT ;  /* 0x000000053f057290 */ /* 0x000fca00087fe43f */
[----:B------:R-:W-:-:S09]  /*c120*/  UIADD3 UR8, UR8, -0x1200, URZ ;  /* 0xffffee0008087890 */ /* 0x000fd2000fffe03f */
[----:B-----5:R1:W-:Y:S02]  /*c130*/  UTMASTG.4D [UR8], [UR4] ;  /* 0x00000008040073b5 */ /* 0x0203e40008018000 */
[----:B-1----:R0:W-:Y:S02]  /*c140*/  UTMACMDFLUSH ;  /* 0x00000000000079b7 */ /* 0x0021e40000000000 */
.L_x_72:
[----:B------:R-:W-:Y:S05]  /*c150*/  BSYNC B0 ;  /* 0x0000000000007941 */ /* 0x000fea0003800000 */
.L_x_71:
[----:B------:R-:W-:Y:S01]  /*c160*/  UIADD3 UR36, UR36, -0x1, URZ ;  /* 0xffffffff24247890 */ /* 0x000fe2000fffe03f */
[----:B------:R-:W-:-:S04]  /*c170*/  DEPBAR.LE SB0, 0x0 ;  /* 0x000080000000791a */ /* 0x000fc80000000000 */
[----:B------:R-:W-:-:S04]  /*c180*/  USHF.L.U32 UR4, UR36, 0x3, URZ ;  /* 0x0000000324047899 */ /* 0x000fc8000800063f */
[----:B------:R-:W-:-:S04]  /*c190*/  ULOP3.LUT UR4, UR4, 0x8, URZ, 0xe2, !UPT ;  /* 0x0000000804047892 */ /* 0x000fc8000f8ee23f */
[----:B------:R-:W-:-:S06]  /*c1a0*/  ULOP3.LUT UR4, UR4, 0x18, URZ, 0x3c, !UPT ;  /* 0x0000001804047892 */ /* 0x000fcc000f8e3c3f */
[----:B-123--:R-:W-:-:S04]  /*c1b0*/  MOV R0, UR4 ;  /* 0x0000000400007c02 */ /* 0x00efc80008000f00 */
[----:B------:R-:W-:Y:S01]  /*c1c0*/  SYNCS.ARRIVE.TRANS64.A1T0 RZ, [R0+UR38+0x30090], RZ ;  /* 0x030090ff00ff79a7 */ /* 0x000fe20008100026 */
[----:B------:R-:W-:Y:S05]  /*c1d0*/  EXIT ;  /* 0x000000000000794d */ /* 0x000fea0003800000 */
.L_x_6:
[----:B------:R-:W-:-:S08]  /*c1e0*/  UISETP.NE.AND UP0, UPT, UR4, 0x1, UPT ;  /* 0x000000010400788c */ /* 0x000fd0000bf05270 */
[----:B------:R-:W1:-:S00]  /*c1f0*/  USETMAXREG.DEALLOC.CTAPOOL 0x18 ;  /* 0x00000018000079c8 */ /* 0x000e4000080e0500 */
[----:B------:R-:W-:-:S13]  /*c200*/  PLOP3.LUT P0, PT, PT, PT, UP0, 0x80, 0x0 ;  /* 0x000000000000781c */ /* 0x000fda0003f0f008 */
[----:B------:R-:W-:Y:S05]  /*c210*/  @P0 EXIT ;  /* 0x000000000000094d */ /* 0x000fea0003800000 */
[----:B------:R-:W2:Y:S01]  /*c220*/  S2UR UR11, SR_CTAID.X ;  /* 0x00000000000b79c3 */ /* 0x000ea20000002500 */
[----:B------:R-:W-:Y:S01]  /*c230*/  ULDC UR4, c[0x0][0x28c] ;  /* 0x0000a30000047ab9 */ /* 0x000fe20000000800 */
[----:B------:R-:W-:Y:S01]  /*c240*/  ELECT P3, URZ, PT ;  /* 0x00000000003f782f */ /* 0x000fe20003860000 */
[----:B------:R-:W-:Y:S01]  /*c250*/  BSSY B0, `(.L_x_73) ;  /* 0x0000035000007945 */ /* 0x000fe20003800000 */
[----:B------:R-:W-:Y:S01]  /*c260*/  UIADD3 UR6, UR4, 0x7f, URZ ;  /* 0x0000007f04067890 */ /* 0x000fe2000fffe03f */
[----:B-1----:R-:W-:Y:S02]  /*c270*/  CS2R R2, SRZ ;  /* 0x0000000000027805 */ /* 0x002fe4000001ff00 */
[----:B------:R-:W-:Y:S01]  /*c280*/  MOV R7, RZ ;  /* 0x000000ff00077202 */ /* 0x000fe20000000f00 */
[----:B------:R-:W-:Y:S01]  /*c290*/  USHF.R.S32.HI UR7, URZ, 0x1f, UR6 ;  /* 0x0000001f3f077899 */ /* 0x000fe20008011406 */
[----:B------:R-:W1:Y:S03]  /*c2a0*/  S2UR UR28, SR_CTAID.Y ;  /* 0x00000000001c79c3 */ /* 0x000e660000002600 */
[----:B------:R-:W-:-:S04]  /*c2b0*/  ULEA.HI UR7, UR7, UR6, URZ, 0x7 ;  /* 0x0000000607077291 */ /* 0x000fc8000f8f383f */
[----:B------:R-:W-:Y:S01]  /*c2c0*/  USHF.R.S32.HI UR7, URZ, 0x7, UR7 ;  /* 0x000000073f077899 */ /* 0x000fe20008011407 */
[----:B------:R-:W3:Y:S01]  /*c2d0*/  S2UR UR29, SR_CTAID.Z ;  /* 0x00000000001d79c3 */ /* 0x000ee20000002700 */
[----:B--2---:R-:W-:-:S04]  /*c2e0*/  USHF.L.U32 UR11, UR11, 0x7, URZ ;  /* 0x000000070b0b7899 */ /* 0x004fc8000800063f */
[----:B------:R-:W-:-:S04]  /*c2f0*/  UIADD3 UR4, UR11, 0xff, URZ ;  /* 0x000000ff0b047890 */ /* 0x000fc8000fffe03f */
[----:B------:R-:W-:-:S04]  /*c300*/  USHF.R.U32.HI UR4, URZ, 0x7, UR4 ;  /* 0x000000073f047899 */ /* 0x000fc80008011604 */
[----:B------:R-:W-:-:S04]  /*c310*/  UISETP.LT.AND UP0, UPT, UR4, UR7, UPT ;  /* 0x000000070400728c */ /* 0x000fc8000bf01270 */
[----:B------:R-:W-:Y:S01]  /*c320*/  USEL UR4, UR4, UR7, UP0 ;  /* 0x0000000704047287 */ /* 0x000fe20008000000 */
[----:B-1-3--:R-:W-:Y:S11]  /*c330*/  @!P3 BRA `(.L_x_74) ;  /* 0x000000000098b947 */ /* 0x00aff60003800000 */
[----:B------:R-:W1:Y:S01]  /*c340*/  S2R R4, SR_CgaCtaId ;  /* 0x0000000000047919 */ /* 0x000e620000008800 */
[----:B------:R-:W-:Y:S02]  /*c350*/  MOV R3, 0x400 ;  /* 0x0000040000037802 */ /* 0x000fe40000000f00 */
[----:B------:R-:W-:Y:S02]  /*c360*/  MOV R5, 0x1 ;  /* 0x0000000100057802 */ /* 0x000fe40000000f00 */
[----:B-1----:R-:W-:Y:S02]  /*c370*/  LEA R4, R4, R3, 0x18 ;  /* 0x0000000304047211 */ /* 0x002fe400078ec0ff */
[----:B------:R-:W-:-:S04]  /*c380*/  SHF.L.U32 R3, R5, 0x1f, RZ ;  /* 0x0000001f05037819 */ /* 0x000fc800000006ff */
[----:B------:R-:W1:Y:S02]  /*c390*/  SYNCS.PHASECHK.TRANS64.TRYWAIT P0, [R4+URZ+0x30060], R3 ;  /* 0x03006003040075a7 */ /* 0x000e64000800017f */
[----:B-1----:R-:W-:Y:S05]  /*c3a0*/  @!P0 BRA `(.L_x_75) ;  /* 0x0000001400248947 */ /* 0x002fea0003800000 */
.L_x_112:
[----:B------:R-:W-:Y:S01]  /*c3b0*/  ULOP3.LUT UR6, UR5, 0x2, URZ, 0xfc, !UPT ;  /* 0x0000000205067892 */ /* 0x000fe2000f8efc3f */
[----:B-1----:R-:W-:-:S03]  /*c3c0*/  @P2 MOV R3, 0x4000 ;  /* 0x0000400000032802 */ /* 0x002fc60000000f00 */
[----:B------:R-:W-:Y:S01]  /*c3d0*/  UPRMT UR6, UR6, 0x9910, URZ ;  /* 0x0000991006067896 */ /* 0x000fe2000800003f */
[----:B------:R1:W-:Y:S03]  /*c3e0*/  @P2 SYNCS.ARRIVE.TRANS64 RZ, [R4+URZ+0x30050], R3 ;  /* 0x0300500304ff29a7 */ /* 0x0003e6000800003f */
[----:B------:R-:W-:-:S06]  /*c3f0*/  UISETP.NE.AND UP0, UPT, UR6, 0x2, UPT ;  /* 0x000000020600788c */ /* 0x000fcc000bf05270 */
[----:B------:R-:W-:-:S13]  /*c400*/  PLOP3.LUT P0, PT, PT, PT, UP0, 0x80, 0x0 ;  /* 0x000000000000781c */ /* 0x000fda0003f0f008 */
[----:B-1----:R-:W-:Y:S05]  /*c410*/  @P0 BRA `(.L_x_76) ;  /* 0x0000000000040947 */ /* 0x002fea0003800000 */
[----:B------:R-:W-:Y:S01]  /*c420*/  BPT.TRAP 0x1 ;  /* 0x000000040000795c */ /* 0x000fe20000300000 */
.L_x_76:
[----:B------:R-:W-:-:S04]  /*c430*/  LOP3.LUT P0, RZ, R0, 0x1f, RZ, 0xc0, !PT ;  /* 0x0000001f00ff7812 */ /* 0x000fc8000780c0ff */
[----:B------:R-:W-:-:S13]  /*c440*/  PLOP3.LUT P0, PT, P0, P2, PT, 0x2a, 0x0 ;  /* 0x000000000000781c */ /* 0x000fda0000704572 */
[----:B------:R-:W-:Y:S05]  /*c450*/  @P0 BRA `(.L_x_77) ;  /* 0x0000000000040947 */ /* 0x000fea0003800000 */
[----:B------:R-:W-:Y:S01]  /*c460*/  BPT.TRAP 0x1 ;  /* 0x000000040000795c */ /* 0x000fe20000300000 */
.L_x_77:
[----:B------:R-:W-:Y:S01]  /*c470*/  R2UR UR8, R4 ;  /* 0x00000000040872ca */ /* 0x000fe200000e0000 */
[----:B------:R-:W-:Y:S01]  /*c480*/  ULDC.64 UR6, c[0x0][0x198] ;  /* 0x0000660000067ab9 */ /* 0x000fe20000000a00 */
[----:B------:R-:W-:Y:S01]  /*c490*/  UMOV UR14, 0x0 ;  /* 0x00000000000e7882 */ /* 0x000fe20000000000 */
[----:B------:R-:W-:Y:S01]  /*c4a0*/  UIADD3 UR6, UP0, UR6, 0xf0, URZ ;  /* 0x000000f006067890 */ /* 0x000fe2000ff1e03f */
[----:B------:R-:W-:Y:S01]  /*c4b0*/  IMAD.MOV.U32 R7, RZ, RZ, 0x40 ;  /* 0x00000040ff077424 */ /* 0x000fe200078e00ff */
[----:B------:R-:W-:Y:S01]  /*c4c0*/  UMOV UR15, 0x10000000 ;  /* 0x10000000000f7882 */ /* 0x000fe20000000000 */
[----:B------:R-:W-:Y:S01]  /*c4d0*/  UMOV UR10, URZ ;  /* 0x0000003f000a7c82 */ /* 0x000fe20008000000 */
[----:B------:R-:W-:Y:S01]  /*c4e0*/  UIADD3.X UR7, URZ, UR7, URZ, UP0, !UPT ;  /* 0x000000073f077290 */ /* 0x000fe200087fe43f */
[----:B------:R-:W-:Y:S01]  /*c4f0*/  MOV R3, 0x1 ;  /* 0x0000000100037802 */ /* 0x000fe20000000f00 */
[----:B------:R-:W-:Y:S01]  /*c500*/  UMOV UR12, UR28 ;  /* 0x0000001c000c7c82 */ /* 0x000fe20008000000 */
[----:B------:R-:W-:Y:S01]  /*c510*/  UMOV UR13, UR29 ;  /* 0x0000001d000d7c82 */ /* 0x000fe20008000000 */
[----:B------:R-:W-:Y:S01]  /*c520*/  UMOV UR26, 0x40 ;  /* 0x00000040001a7882 */ /* 0x000fe20000000000 */
[----:B------:R-:W-:Y:S01]  /*c530*/  UMOV UR27, UR11 ;  /* 0x0000000b001b7c82 */ /* 0x000fe20008000000 */
[----:B------:R-:W-:-:S02]  /*c540*/  UIADD3 UR9, UR8, 0x30050, URZ ;  /* 0x0003005008097890 */ /* 0x000fc4000fffe03f */
[----:B------:R-:W-:-:S05]  /*c550*/  UIADD3 UR24, UR8, 0x2000, URZ ;  /* 0x0000200008187890 */ /* 0x000fca000fffe03f */
[----:B------:R-:W-:Y:S02]  /*c560*/  UMOV UR25, UR9 ;  /* 0x0000000900197c82 */ /* 0x000fe40008000000 */
[----:B------:R1:W-:Y:S02]  /*c570*/  UTMALDG.4D [UR8], [UR6], desc[UR14] ;  /* 0x00000e08060075b4 */ /* 0x0003e40008019000 */
[----:B------:R1:W-:Y:S02]  /*c580*/  UTMALDG.4D [UR24], [UR6], desc[UR14] ;  /* 0x00000e18060075b4 */ /* 0x0003e40008019000 */
[----:B-1----:R-:W-:Y:S01]  /*c590*/  NOP ;  /* 0x0000000000007918 */ /* 0x002fe20000000000 */
.L_x_74:
[----:B------:R-:W-:Y:S05]  /*c5a0*/  BSYNC B0 ;  /* 0x0000000000007941 */ /* 0x000fea0003800000 */
.L_x_73:
[----:B------:R-:W-:Y:S01]  /*c5b0*/  ISETP.LT.AND P4, PT, RZ, UR4, P3 ;  /* 0x00000004ff007c0c */ /* 0x000fe20009f81270 */
[----:B------:R-:W-:-:S12]  /*c5c0*/  BSSY B0, `(.L_x_78) ;  /* 0x0000029000007945 */ /* 0x000fd80003800000 */
[----:B------:R-:W-:Y:S05]  /*c5d0*/  @!P4 BRA `(.L_x_79) ;  /* 0x00000000009cc947 */ /* 0x000fea0003800000 */
[----:B------:R-:W1:Y:S01]  /*c5e0*/  S2R R5, SR_CgaCtaId ;  /* 0x0000000000057919 */ /* 0x000e620000008800 */
[----:B------:R-:W-:-:S04]  /*c5f0*/  MOV R2, 0x400 ;  /* 0x0000040000027802 */ /* 0x000fc80000000f00 */
[----:B-1----:R-:W-:Y:S02]  /*c600*/  LEA R5, R5, R2, 0x18 ;  /* 0x0000000205057211 */ /* 0x002fe400078ec0ff */
[----:B------:R-:W-:-:S04]  /*c610*/  MOV R2, 0x1 ;  /* 0x0000000100027802 */ /* 0x000fc80000000f00 */
[----:B------:R-:W-:-:S04]  /*c620*/  SHF.L.U32 R2, R2, 0x1f, RZ ;  /* 0x0000001f02027819 */ /* 0x000fc800000006ff */
[----:B------:R-:W1:Y:S02]  /*c630*/  SYNCS.PHASECHK.TRANS64.TRYWAIT P0, [R5+URZ+0x30028], R2 ;  /* 0x03002802050075a7 */ /* 0x000e64000800017f */
[----:B-1----:R-:W-:Y:S05]  /*c640*/  @!P0 BRA `(.L_x_80) ;  /* 0x0000001000908947 */ /* 0x002fea0003800000 */
.L_x_113:
        /* <DEDUP_REMOVED lines=8> */
.L_x_81:
[----:B------:R-:W-:-:S04]  /*c6d0*/  LOP3.LUT P0, RZ, R0, 0x1f, RZ, 0xc0, !PT ;  /* 0x0000001f00ff7812 */ /* 0x000fc8000780c0ff */
[----:B------:R-:W-:-:S13]  /*c6e0*/  PLOP3.LUT P0, PT, P0, P2, PT, 0x2a, 0x0 ;  /* 0x000000000000781c */ /* 0x000fda0000704572 */
[----:B------:R-:W-:Y:S05]  /*c6f0*/  @P0 BRA `(.L_x_82) ;  /* 0x0000000000040947 */ /* 0x000fea0003800000 */
[----:B------:R-:W-:Y:S01]  /*c700*/  BPT.TRAP 0x1 ;  /* 0x000000040000795c */ /* 0x000fe20000300000 */
.L_x_82:
[----:B------:R-:W-:Y:S01]  /*c710*/  R2UR UR16, R5 ;  /* 0x00000000051072ca */ /* 0x000fe200000e0000 */
[----:B------:R-:W-:Y:S01]  /*c720*/  ULDC.64 UR6, c[0x0][0x198] ;  /* 0x0000660000067ab9 */ /* 0x000fe20000000a00 */
[----:B------:R-:W-:Y:S01]  /*c730*/  UMOV UR27, URZ ;  /* 0x0000003f001b7c82 */ /* 0x000fe20008000000 */
[----:B------:R-:W-:Y:S01]  /*c740*/  UIADD3 UR6, UP0, UR6, 0x1f0, URZ ;  /* 0x000001f006067890 */ /* 0x000fe2000ff1e03f */
[----:B------:R-:W-:Y:S01]  /*c750*/  MOV R2, 0x1 ;  /* 0x0000000100027802 */ /* 0x000fe20000000f00 */
[----:B------:R-:W-:Y:S01]  /*c760*/  UMOV UR8, 0x0 ;  /* 0x0000000000087882 */ /* 0x000fe20000000000 */
[----:B------:R-:W-:Y:S01]  /*c770*/  UMOV UR9, 0x10000000 ;  /* 0x1000000000097882 */ /* 0x000fe20000000000 */
[----:B------:R-:W-:Y:S01]  /*c780*/  UIADD3.X UR7, URZ, UR7, URZ, UP0, !UPT ;  /* 0x000000073f077290 */ /* 0x000fe200087fe43f */
[----:B------:R-:W-:Y:S01]  /*c790*/  UMOV UR26, URZ ;  /* 0x0000003f001a7c82 */ /* 0x000fe20008000000 */
[----:B------:R-:W-:Y:S01]  /*c7a0*/  UMOV UR18, 0x40 ;  /* 0x0000004000127882 */ /* 0x000fe20000000000 */
[----:B------:R-:W-:Y:S01]  /*c7b0*/  UMOV UR20, UR28 ;  /* 0x0000001c00147c82 */ /* 0x000fe20008000000 */
[----:B------:R-:W-:-:S02]  /*c7c0*/  UMOV UR21, UR29 ;  /* 0x0000001d00157c82 */ /* 0x000fc40008000000 */
[----:B------:R-:W-:Y:S02]  /*c7d0*/  UIADD3 UR24, UR16, 0x8000, URZ ;  /* 0x0000800010187890 */ /* 0x000fe4000fffe03f */
[----:B------:R-:W-:Y:S02]  /*c7e0*/  UIADD3 UR25, UR16, 0x30000, URZ ;  /* 0x0003000010197890 */ /* 0x000fe4000fffe03f */
[----:B------:R-:W-:Y:S01]  /*c7f0*/  UIADD3 UR16, UR16, 0xc000, URZ ;  /* 0x0000c00010107890 */ /* 0x000fe2000fffe03f */
[----:B------:R-:W-:-:S04]  /*c800*/  UMOV UR19, UR27 ;  /* 0x0000001b00137c82 */ /* 0x000fc80008000000 */
[----:B------:R-:W-:Y:S02]  /*c810*/  UMOV UR17, UR25 ;  /* 0x0000001900117c82 */ /* 0x000fe40008000000 */
[----:B------:R1:W-:Y:S02]  /*c820*/  UTMALDG.4D [UR24], [UR6], desc[UR8] ;  /* 0x00000818060075b4 */ /* 0x0003e40008019000 */
[----:B------:R1:W-:Y:S02]  /*c830*/  UTMALDG.4D [UR16], [UR6], desc[UR8] ;  /* 0x00000810060075b4 */ /* 0x0003e40008019000 */
[----:B-1----:R-:W-:Y:S01]  /*c840*/  NOP ;  /* 0x0000000000007918 */ /* 0x002fe20000000000 */
.L_x_79:
[----:B------:R-:W-:Y:S05]  /*c850*/  BSYNC B0 ;  /* 0x0000000000007941 */ /* 0x000fea0003800000 */
.L_x_78:
[----:B------:R-:W-:Y:S04]  /*c860*/  BSSY B0, `(.L_x_83) ;  /* 0x000002c000007945 */ /* 0x000fe80003800000 */
[----:B------:R-:W-:Y:S05]  /*c870*/  @!P3 BRA `(.L_x_84) ;  /* 0x0000000000a8b947 */ /* 0x000fea0003800000 */
[----:B------:R-:W1:Y:S01]  /*c880*/  S2R R5, SR_CgaCtaId ;  /* 0x0000000000057919 */ /* 0x000e620000008800 */
[----:B------:R-:W-:-:S04]  /*c890*/  MOV R4, 0x400 ;  /* 0x0000040000047802 */ /* 0x000fc80000000f00 */
[----:B-1----:R-:W-:Y:S01]  /*c8a0*/  LEA R6, R5, R4, 0x18 ;  /* 0x0000000405067211 */ /* 0x002fe200078ec0ff */
[----:B------:R-:W-:-:S03]  /*c8b0*/  IMAD.MOV.U32 R5, RZ, RZ, 0x1 ;  /* 0x00000001ff057424 */ /* 0x000fc600078e00ff */
[----:B------:R-:W-:Y:S02]  /*c8c0*/  LEA R4, R3, R6, 0x3 ;  /* 0x0000000603047211 */ /* 0x000fe400078e18ff */
[----:B------:R-:W-:-:S04]  /*c8d0*/  SHF.L.U32 R5, R5, 0x1f, RZ ;  /* 0x0000001f05057819 */ /* 0x000fc800000006ff */
[----:B------:R-:W1:Y:S02]  /*c8e0*/  SYNCS.PHASECHK.TRANS64.TRYWAIT P0, [R4+URZ+0x30060], R5 ;  /* 0x03006005040075a7 */ /* 0x000e64000800017f */
[----:B-1----:R-:W-:Y:S05]  /*c8f0*/  @!P0 BRA `(.L_x_85) ;  /* 0x0000000c00f88947 */ /* 0x002fea0003800000 */
.L_x_114:
        /* <DEDUP_REMOVED lines=8> */
.L_x_86:
[----:B------:R-:W-:-:S04]  /*c980*/  LOP3.LUT P0, RZ, R0, 0x1f, RZ, 0xc0, !PT ;  /* 0x0000001f00ff7812 */ /* 0x000fc8000780c0ff */
[----:B------:R-:W-:-:S13]  /*c990*/  PLOP3.LUT P0, PT, P0, P2, PT, 0x2a, 0x0 ;  /* 0x000000000000781c */ /* 0x000fda0000704572 */
[----:B------:R-:W-:Y:S05]  /*c9a0*/  @P0 BRA `(.L_x_87) ;  /* 0x0000000000040947 */ /* 0x000fea0003800000 */
[----:B------:R-:W-:Y:S01]  /*c9b0*/  BPT.TRAP 0x1 ;  /* 0x000000040000795c */ /* 0x000fe20000300000 */
.L_x_87:
[----:B------:R-:W-:Y:S01]  /*c9c0*/  R2UR UR16, R3 ;  /* 0x00000000031072ca */ /* 0x000fe200000e0000 */
[----:B------:R-:W-:Y:S01]  /*c9d0*/  ULDC.64 UR8, c[0x0][0x198] ;  /* 0x0000660000087ab9 */ /* 0x000fe20000000a00 */
[----:B------:R-:W-:Y:S01]  /*c9e0*/  R2UR UR6, R6 ;  /* 0x00000000060672ca */ /* 0x000fe200000e0000 */
[----:B------:R-:W-:Y:S01]  /*c9f0*/  UIADD3 UR8, UP0, UR8, 0xf0, URZ ;  /* 0x000000f008087890 */ /* 0x000fe2000ff1e03f */
[----:B------:R-:W-:Y:S01]  /*ca00*/  R2UR UR19, R7 ;  /* 0x00000000071372ca */ /* 0x000fe200000e0000 */
[----:B------:R-:W-:Y:S01]  /*ca10*/  UMOV UR12, 0x0 ;  /* 0x00000000000c7882 */ /* 0x000fe20000000000 */
[----:B------:R-:W-:Y:S01]  /*ca20*/  R2UR UR17, R4 ;  /* 0x00000000041172ca */ /* 0x000fe200000e0000 */
[----:B------:R-:W-:Y:S01]  /*ca30*/  UIADD3.X UR9, URZ, UR9, URZ, UP0, !UPT ;  /* 0x000000093f097290 */ /* 0x000fe200087fe43f */
[----:B------:R-:W-:Y:S01]  /*ca40*/  UMOV UR13, 0x10000000 ;  /* 0x10000000000d7882 */ /* 0x000fe20000000000 */
[----:B------:R-:W-:Y:S01]  /*ca50*/  UMOV UR18, URZ ;  /* 0x0000003f00127c82 */ /* 0x000fe20008000000 */
[----:B------:R-:W-:Y:S01]  /*ca60*/  UMOV UR20, UR28 ;  /* 0x0000001c00147c82 */ /* 0x000fe20008000000 */
[----:B------:R-:W-:Y:S01]  /*ca70*/  UMOV UR21, UR29 ;  /* 0x0000001d00157c82 */ /* 0x000fe20008000000 */
[----:B------:R-:W-:-:S03]  /*ca80*/  UMOV UR26, 0x40 ;  /* 0x00000040001a7882 */ /* 0x000fc60000000000 */
[----:B------:R-:W-:Y:S02]  /*ca90*/  ULEA UR16, UR16, UR6, 0xe ;  /* 0x0000000610107291 */ /* 0x000fe4000f8e703f */
[----:B------:R-:W-:Y:S02]  /*caa0*/  UIADD3 UR19, UR11, UR19, URZ ;  /* 0x000000130b137290 */ /* 0x000fe4000fffe03f */
[----:B------:R-:W-:Y:S02]  /*cab0*/  UIADD3 UR17, UR17, 0x30050, URZ ;  /* 0x0003005011117890 */ /* 0x000fe4000fffe03f */
[----:B------:R-:W-:-:S03]  /*cac0*/  UIADD3 UR24, UR16, 0x2000, URZ ;  /* 0x0000200010187890 */ /* 0x000fc6000fffe03f */
[----:B------:R-:W-:Y:S02]  /*cad0*/  UMOV UR27, UR19 ;  /* 0x00000013001b7c82 */ /* 0x000fe40008000000 */
[----:B------:R-:W-:Y:S02]  /*cae0*/  UMOV UR25, UR17 ;  /* 0x0000001100197c82 */ /* 0x000fe40008000000 */
[----:B------:R1:W-:Y:S02]  /*caf0*/  UTMALDG.4D [UR16], [UR8], desc[UR12] ;  /* 0x00000c10080075b4 */ /* 0x0003e40008019000 */
[----:B------:R1:W-:Y:S02]  /*cb00*/  UTMALDG.4D [UR24], [UR8], desc[UR12] ;  /* 0x00000c18080075b4 */ /* 0x0003e40008019000 */
[----:B-1----:R-:W-:Y:S01]  /*cb10*/  NOP ;  /* 0x0000000000007918 */ /* 0x002fe20000000000 */
.L_x_84:
[----:B------:R-:W-:Y:S05]  /*cb20*/  BSYNC B0 ;  /* 0x0000000000007941 */ /* 0x000fea0003800000 */
.L_x_83:
[----:B------:R-:W-:Y:S01]  /*cb30*/  BSSY B0, `(.L_x_88) ;  /* 0x000002e000007945 */ /* 0x000fe20003800000 */
[----:B------:R-:W-:-:S03]  /*cb40*/  MOV R8, RZ ;  /* 0x000000ff00087202 */ /* 0x000fc60000000f00 */
[----:B------:R-:W-:Y:S05]  /*cb50*/  @!P4 BRA `(.L_x_89) ;  /* 0x0000000000acc947 */ /* 0x000fea0003800000 */
[----:B------:R-:W1:Y:S01]  /*cb60*/  S2R R4, SR_CgaCtaId ;  /* 0x0000000000047919 */ /* 0x000e620000008800 */
[----:B------:R-:W-:-:S04]  /*cb70*/  MOV R3, 0x400 ;  /* 0x0000040000037802 */ /* 0x000fc80000000f00 */
[----:B-1----:R-:W-:Y:S02]  /*cb80*/  LEA R5, R4, R3, 0x18 ;  /* 0x0000000304057211 */ /* 0x002fe400078ec0ff */
[----:B------:R-:W-:-:S03]  /*cb90*/  MOV R4, 0x1 ;  /* 0x0000000100047802 */ /* 0x000fc60000000f00 */
[----:B------:R-:W-:Y:S01]  /*cba0*/  IMAD R3, R2, 0x8, R5 ;  /* 0x0000000802037824 */ /* 0x000fe200078e0205 */
[----:B------:R-:W-:-:S04]  /*cbb0*/  SHF.L.U32 R4, R4, 0x1f, RZ ;  /* 0x0000001f04047819 */ /* 0x000fc800000006ff */
[----:B------:R-:W1:Y:S02]  /*cbc0*/  SYNCS.PHASECHK.TRANS64.TRYWAIT P0, [R3+URZ+0x30028], R4 ;  /* 0x03002804030075a7 */ /* 0x000e64000800017f */
[----:B-1----:R-:W-:Y:S05]  /*cbd0*/  @!P0 BRA `(.L_x_90) ;  /* 0x0000000c00548947 */ /* 0x002fea0003800000 */
.L_x_115:
        /* <DEDUP_REMOVED lines=8> */
.L_x_91:
[----:B------:R-:W-:-:S04]  /*cc60*/  LOP3.LUT P0, RZ, R0, 0x1f, RZ, 0xc0, !PT ;  /* 0x0000001f00ff7812 */ /* 0x000fc8000780c0ff */
[----:B------:R-:W-:-:S13]  /*cc70*/  PLOP3.LUT P0, PT, P0, P2, PT, 0x2a, 0x0 ;  /* 0x000000000000781c */ /* 0x000fda0000704572 */
[----:B------:R-:W-:Y:S05]  /*cc80*/  @P0 BRA `(.L_x_92) ;  /* 0x0000000000040947 */ /* 0x000fea0003800000 */
[----:B------:R-:W-:Y:S01]  /*cc90*/  BPT.TRAP 0x1 ;  /* 0x000000040000795c */ /* 0x000fe20000300000 */
.L_x_92:
[C---:B------:R-:W-:Y:S01]  /*cca0*/  LEA R5, R2.reuse, R5, 0xf ;  /* 0x0000000502057211 */ /* 0x040fe200078e78ff */
[----:B------:R-:W-:Y:S01]  /*ccb0*/  ULDC.64 UR6, c[0x0][0x198] ;  /* 0x0000660000067ab9 */ /* 0x000fe20000000a00 */
[----:B------:R-:W-:Y:S01]  /*ccc0*/  R2UR UR17, R3 ;  /* 0x00000000031172ca */ /* 0x000fe200000e0000 */
[----:B------:R-:W-:Y:S01]  /*ccd0*/  UIADD3 UR6, UP0, UR6, 0x2f0, URZ ;  /* 0x000002f006067890 */ /* 0x000fe2000ff1e03f */
[----:B------:R-:W-:Y:S01]  /*cce0*/  R2UR UR24, R5 ;  /* 0x00000000051872ca */ /* 0x000fe200000e0000 */
[----:B------:R-:W-:Y:S01]  /*ccf0*/  UMOV UR19, URZ ;  /* 0x0000003f00137c82 */ /* 0x000fe20008000000 */
[----:B------:R-:W-:Y:S01]  /*cd00*/  UMOV UR8, 0x0 ;  /* 0x0000000000087882 */ /* 0x000fe20000000000 */
[----:B------:R-:W-:Y:S01]  /*cd10*/  UIADD3.X UR7, URZ, UR7, URZ, UP0, !UPT ;  /* 0x000000073f077290 */ /* 0x000fe200087fe43f */
[----:B------:R-:W-:Y:S01]  /*cd20*/  MOV R8, 0x1 ;  /* 0x0000000100087802 */ /* 0x000fe20000000f00 */
[----:B------:R-:W-:Y:S01]  /*cd30*/  UMOV UR9, 0x10000000 ;  /* 0x1000000000097882 */ /* 0x000fe20000000000 */
[----:B------:R-:W-:Y:S01]  /*cd40*/  UMOV UR18, URZ ;  /* 0x0000003f00127c82 */ /* 0x000fe20008000000 */
[----:B------:R-:W-:Y:S01]  /*cd50*/  UMOV UR20, UR28 ;  /* 0x0000001c00147c82 */ /* 0x000fe20008000000 */
[----:B------:R-:W-:Y:S01]  /*cd60*/  UMOV UR21, UR29 ;  /* 0x0000001d00157c82 */ /* 0x000fe20008000000 */
[----:B------:R-:W-:Y:S01]  /*cd70*/  UMOV UR26, 0x40 ;  /* 0x00000040001a7882 */ /* 0x000fe20000000000 */
[----:B------:R-:W-:Y:S01]  /*cd80*/  UMOV UR27, UR19 ;  /* 0x00000013001b7c82 */ /* 0x000fe20008000000 */
[----:B------:R-:W-:Y:S01]  /*cd90*/  UIADD3 UR17, UR17, 0x30000, URZ ;  /* 0x0003000011117890 */ /* 0x000fe2000fffe03f */
[----:B------:R-:W-:Y:S01]  /*cda0*/  IADD3 R2, R2, 0x1, RZ ;  /* 0x0000000102027810 */ /* 0x000fe20007ffe0ff */
[----:B------:R-:W-:-:S02]  /*cdb0*/  UIADD3 UR16, UR24, 0x8000, URZ ;  /* 0x0000800018107890 */ /* 0x000fc4000fffe03f */
[----:B------:R-:W-:-:S03]  /*cdc0*/  UIADD3 UR24, UR24, 0xc000, URZ ;  /* 0x0000c00018187890 */ /* 0x000fc6000fffe03f */
[----:B------:R-:W-:-:S04]  /*cdd0*/  UMOV UR25, UR17 ;  /* 0x0000001100197c82 */ /* 0x000fc80008000000 */
[----:B------:R1:W-:Y:S02]  /*cde0*/  UTMALDG.4D [UR16], [UR6], desc[UR8] ;  /* 0x00000810060075b4 */ /* 0x0003e40008019000 */
[----:B------:R1:W-:Y:S02]  /*cdf0*/  UTMALDG.4D [UR24], [UR6], desc[UR8] ;  /* 0x00000818060075b4 */ /* 0x0003e40008019000 */
[----:B-1----:R-:W-:Y:S01]  /*ce00*/  NOP ;  /* 0x0000000000007918 */ /* 0x002fe20000000000 */
.L_x_89:
[----:B------:R-:W-:Y:S05]  /*ce10*/  BSYNC B0 ;  /* 0x0000000000007941 */ /* 0x000fea0003800000 */
.L_x_88:
[----:B------:R-:W-:-:S05]  /*ce20*/  IMAD.U32 R3, RZ, RZ, UR4 ;  /* 0x00000004ff037e24 */ /* 0x000fca000f8e00ff */
[----:B------:R-:W-:-:S13]  /*ce30*/  ISETP.GE.AND P0, PT, R3, 0x2, PT ;  /* 0x000000020300780c */ /* 0x000fda0003f06270 */
[----:B------:R-:W-:Y:S05]  /*ce40*/  @!P0 EXIT ;  /* 0x000000000000894d */ /* 0x000fea0003800000 */
[----:B------:R-:W-:Y:S01]  /*ce50*/  USHF.L.U32 UR6, UR4, 0x1, URZ ;  /* 0x0000000104067899 */ /* 0x000fe2000800063f */
[----:B------:R-:W-:Y:S01]  /*ce60*/  LOP3.LUT P0, RZ, R0, 0x1f, RZ, 0xc0, !PT ;  /* 0x0000001f00ff7812 */ /* 0x000fe2000780c0ff */
[----:B------:R-:W-:Y:S01]  /*ce70*/  BSSY B0, `(.L_x_93) ;  /* 0x0000065000007945 */ /* 0x000fe20003800000 */
[----:B------:R-:W-:Y:S02]  /*ce80*/  MOV R3, UR5 ;  /* 0x0000000500037c02 */ /* 0x000fe40008000f00 */
[----:B------:R-:W-:Y:S02]  /*ce90*/  PLOP3.LUT P0, PT, P0, P2, PT, 0x2a, 0x0 ;  /* 0x000000000000781c */ /* 0x000fe40000704572 */
[----:B------:R-:W-:Y:S02]  /*cea0*/  LOP3.LUT R3, R3, 0x2, RZ, 0xfc, !PT ;  /* 0x0000000203037812 */ /* 0x000fe400078efcff */
[----:B------:R-:W-:Y:S02]  /*ceb0*/  MOV R0, 0x1 ;  /* 0x0000000100007802 */ /* 0x000fe40000000f00 */
[----:B------:R-:W-:-:S07]  /*cec0*/  MOV R9, UR6 ;  /* 0x0000000600097c02 */ /* 0x000fce0008000f00 */
.L_x_104:
[----:B------:R-:W-:Y:S04]  /*ced0*/  BSSY B1, `(.L_x_94) ;  /* 0x000002c000017945 */ /* 0x000fe80003800000 */
[----:B------:R-:W-:Y:S05]  /*cee0*/  @!P3 BRA `(.L_x_95) ;  /* 0x0000000000a8b947 */ /* 0x000fea0003800000 */
[----:B------:R-:W1:Y:S01]  /*cef0*/  S2R R5, SR_CgaCtaId ;  /* 0x0000000000057919 */ /* 0x000e620000008800 */
[----:B------:R-:W-:-:S04]  /*cf00*/  MOV R4, 0x400 ;  /* 0x0000040000047802 */ /* 0x000fc80000000f00 */
[----:B-1----:R-:W-:Y:S02]  /*cf10*/  LEA R5, R5, R4, 0x18 ;  /* 0x0000000405057211 */ /* 0x002fe400078ec0ff */
[----:B------:R-:W-:Y:S02]  /*cf20*/  SHF.L.U32 R4, R0, 0x1f, RZ ;  /* 0x0000001f00047819 */ /* 0x000fe400000006ff */
[----:B------:R-:W-:-:S04]  /*cf30*/  LEA R7, R2, R5, 0x3 ;  /* 0x0000000502077211 */ /* 0x000fc800078e18ff */
[----:B------:R-:W1:Y:S02]  /*cf40*/  SYNCS.PHASECHK.TRANS64.TRYWAIT P4, [R7+URZ+0x30028], R4 ;  /* 0x03002804070075a7 */ /* 0x000e64000808017f */
[----:B-1----:R-:W-:Y:S05]  /*cf50*/  @!P4 BRA `(.L_x_96) ;  /* 0x000000080088c947 */ /* 0x002fea0003800000 */
.L_x_116:
[----:B-1----:R-:W-:-:S04]  /*cf60*/  @P2 IMAD.MOV.U32 R4, RZ, RZ, 0x8000 ;  /* 0x00008000ff042424 */ /* 0x002fc800078e00ff */
[----:B------:R1:W-:Y:S02]  /*cf70*/  @P2 SYNCS.ARRIVE.TRANS64 RZ, [R7+URZ+0x30000], R4 ;  /* 0x0300000407ff29a7 */ /* 0x0003e4000800003f */
[----:B-1----:R-:W-:-:S04]  /*cf80*/  PRMT R4, R3, 0x9910, RZ ;  /* 0x0000991003047816 */ /* 0x002fc800000000ff */
[----:B------:R-:W-:-:S13]  /*cf90*/  ISETP.NE.AND P4, PT, R4, 0x2, PT ;  /* 0x000000020400780c */ /* 0x000fda0003f85270 */
[----:B------:R-:W-:Y:S05]  /*cfa0*/  @P4 BRA `(.L_x_97) ;  /* 0x0000000000044947 */ /* 0x000fea0003800000 */
[----:B------:R-:W-:Y:S01]  /*cfb0*/  BPT.TRAP 0x1 ;  /* 0x000000040000795c */ /* 0x000fe20000300000 */
.L_x_97:
[----:B------:R-:W-:Y:S05]  /*cfc0*/  @P0 BRA `(.L_x_98) ;  /* 0x0000000000040947 */ /* 0x000fea0003800000 */
[----:B------:R-:W-:Y:S01]  /*cfd0*/  BPT.TRAP 0x1 ;  /* 0x000000040000795c */ /* 0x000fe20000300000 */
.L_x_98:
[----:B------:R-:W-:Y:S01]  /*cfe0*/  LEA R5, R2, R5, 0xf ;  /* 0x0000000502057211 */ /* 0x000fe200078e78ff */
[----:B------:R-:W-:Y:S01]  /*cff0*/  ULDC.64 UR6, c[0x0][0x198] ;  /* 0x0000660000067ab9 */ /* 0x000fe20000000a00 */
[----:B------:R-:W-:Y:S01]  /*d000*/  R2UR UR25, R7 ;  /* 0x00000000071972ca */ /* 0x000fe200000e0000 */
[----:B------:R-:W-:Y:S01]  /*d010*/  UIADD3 UR6, UP0, UR6, 0x1f0, URZ ;  /* 0x000001f006067890 */ /* 0x000fe2000ff1e03f */
[----:B------:R-:W-:Y:S01]  /*d020*/  R2UR UR16, R5 ;  /* 0x00000000051072ca */ /* 0x000fe200000e0000 */
[----:B------:R-:W-:Y:S01]  /*d030*/  UMOV UR8, 0x0 ;  /* 0x0000000000087882 */ /* 0x000fe20000000000 */
[----:B------:R-:W-:Y:S01]  /*d040*/  R2UR UR27, R8 ;  /* 0x00000000081b72ca */ /* 0x000fe200000e0000 */
[----:B------:R-:W-:Y:S01]  /*d050*/  UIADD3.X UR7, URZ, UR7, URZ, UP0, !UPT ;  /* 0x000000073f077290 */ /* 0x000fe200087fe43f */
[----:B------:R-:W-:Y:S01]  /*d060*/  IADD3 R2, R2, 0x1, RZ ;  /* 0x0000000102027810 */ /* 0x000fe20007ffe0ff */
[----:B------:R-:W-:Y:S01]  /*d070*/  UMOV UR9, 0x10000000 ;  /* 0x1000000000097882 */ /* 0x000fe20000000000 */
[----:B------:R-:W-:Y:S01]  /*d080*/  UMOV UR26, URZ ;  /* 0x0000003f001a7c82 */ /* 0x000fe20008000000 */
[----:B------:R-:W-:Y:S01]  /*d090*/  UMOV UR18, 0x40 ;  /* 0x0000004000127882 */ /* 0x000fe20000000000 */
[----:B------:R-:W-:Y:S01]  /*d0a0*/  UMOV UR20, UR28 ;  /* 0x0000001c00147c82 */ /* 0x000fe20008000000 */
[----:B------:R-:W-:Y:S01]  /*d0b0*/  UMOV UR21, UR29 ;  /* 0x0000001d00157c82 */ /* 0x000fe20008000000 */
[----:B------:R-:W-:Y:S01]  /*d0c0*/  ISETP.NE.AND P4, PT, R2, 0x5, PT ;  /* 0x000000050200780c */ /* 0x000fe20003f85270 */
[----:B------:R-:W-:-:S02]  /*d0d0*/  UIADD3 UR25, UR25, 0x30000, URZ ;  /* 0x0003000019197890 */ /* 0x000fc4000fffe03f */
[----:B------:R-:W-:Y:S01]  /*d0e0*/  UIADD3 UR24, UR16, 0x8000, URZ ;  /* 0x0000800010187890 */ /* 0x000fe2000fffe03f */
[----:B------:R-:W-:Y:S01]  /*d0f0*/  SEL R5, RZ, 0x1, P4 ;  /* 0x00000001ff057807 */ /* 0x000fe20002000000 */
[----:B------:R-:W-:Y:S01]  /*d100*/  USHF.L.U32 UR27, UR27, 0x7, URZ ;  /* 0x000000071b1b7899 */ /* 0x000fe2000800063f */
[----:B------:R-:W-:Y:S01]  /*d110*/  SEL R2, R2, RZ, P4 ;  /* 0x000000ff02027207 */ /* 0x000fe20002000000 */
[----:B------:R-:W-:Y:S01]  /*d120*/  UIADD3 UR16, UR16, 0xc000, URZ ;  /* 0x0000c00010107890 */ /* 0x000fe2000fffe03f */
[----:B------:R-:W-:Y:S01]  /*d130*/  LOP3.LUT R0, R0, R5, RZ, 0x3c, !PT ;  /* 0x0000000500007212 */ /* 0x000fe200078e3cff */
[----:B------:R-:W-:-:S03]  /*d140*/  UMOV UR17, UR25 ;  /* 0x0000001900117c82 */ /* 0x000fc60008000000 */
[----:B------:R-:W-:Y:S02]  /*d150*/  UMOV UR19, UR27 ;  /* 0x0000001b00137c82 */ /* 0x000fe40008000000 */
[----:B------:R1:W-:Y:S02]  /*d160*/  UTMALDG.4D [UR24], [UR6], desc[UR8] ;  /* 0x00000818060075b4 */ /* 0x0003e40008019000 */
[----:B------:R1:W-:Y:S02]  /*d170*/  UTMALDG.4D [UR16], [UR6], desc[UR8] ;  /* 0x00000810060075b4 */ /* 0x0003e40008019000 */
[----:B-1----:R-:W-:Y:S01]  /*d180*/  NOP ;  /* 0x0000000000007918 */ /* 0x002fe20000000000 */
.L_x_95:
[----:B------:R-:W-:Y:S05]  /*d190*/  BSYNC B1 ;  /* 0x0000000000017941 */ /* 0x000fea0003800000 */
.L_x_94:
[----:B------:R-:W-:Y:S01]  /*d1a0*/  ISETP.LT.OR P4, PT, R9, 0x4, !P3 ;  /* 0x000000040900780c */ /* 0x000fe20005f81670 */
[----:B------:R-:W-:-:S12]  /*d1b0*/  BSSY B1, `(.L_x_99) ;  /* 0x000002d000017945 */ /* 0x000fd80003800000 */
[----:B------:R-:W-:Y:S05]  /*d1c0*/  @P4 BRA `(.L_x_100) ;  /* 0x0000000000ac4947 */ /* 0x000fea0003800000 */
[----:B------:R-:W1:Y:S01]  /*d1d0*/  S2R R5, SR_CgaCtaId ;  /* 0x0000000000057919 */ /* 0x000e620000008800 */
[----:B------:R-:W-:Y:S02]  /*d1e0*/  MOV R4, 0x400 ;  /* 0x0000040000047802 */ /* 0x000fe40000000f00 */
[----:B------:R-:W-:Y:S02]  /*d1f0*/  SHF.L.U32 R7, R0, 0x1f, RZ ;  /* 0x0000001f00077819 */ /* 0x000fe400000006ff */
[----:B-1----:R-:W-:-:S04]  /*d200*/  LEA R5, R5, R4, 0x18 ;  /* 0x0000000405057211 */ /* 0x002fc800078ec0ff */
[----:B------:R-:W-:-:S04]  /*d210*/  LEA R4, R2, R5, 0x3 ;  /* 0x0000000502047211 */ /* 0x000fc800078e18ff */
[----:B------:R-:W1:Y:S02]  /*d220*/  SYNCS.PHASECHK.TRANS64.TRYWAIT P4, [R4+URZ+0x30028], R7 ;  /* 0x03002807040075a7 */ /* 0x000e64000808017f */
[----:B-1----:R-:W-:Y:S05]  /*d230*/  @!P4 BRA `(.L_x_101) ;  /* 0x0000000400e4c947 */ /* 0x002fea0003800000 */
.L_x_117:
[----:B------:R-:W-:Y:S02]  /*d240*/  PRMT R6, R3, 0x9910, RZ ;  /* 0x0000991003067816 */ /* 0x000fe400000000ff */
[----:B-1----:R-:W-:Y:S02]  /*d250*/  @P1 MOV R7, 0x8000 ;  /* 0x0000800000071802 */ /* 0x002fe40000000f00 */
[----:B------:R-:W-:Y:S02]  /*d260*/  ISETP.NE.AND P4, PT, R6, 0x2, PT ;  /* 0x000000020600780c */ /* 0x000fe40003f85270 */
[----:B------:R1:W-:Y:S11]  /*d270*/  @P1 SYNCS.ARRIVE.TRANS64 RZ, [R4+URZ+0x30000], R7 ;  /* 0x0300000704ff19a7 */ /* 0x0003f6000800003f */
[----:B-1----:R-:W-:Y:S05]  /*d280*/  @P4 BRA `(.L_x_102) ;  /* 0x0000000000044947 */ /* 0x002fea0003800000 */
[----:B------:R-:W-:Y:S01]  /*d290*/  BPT.TRAP 0x1 ;  /* 0x000000040000795c */ /* 0x000fe20000300000 */
.L_x_102:
[----:B------:R-:W-:Y:S05]  /*d2a0*/  @P0 BRA `(.L_x_103) ;  /* 0x0000000000040947 */ /* 0x000fea0003800000 */
[----:B------:R-:W-:Y:S01]  /*d2b0*/  BPT.TRAP 0x1 ;  /* 0x000000040000795c */ /* 0x000fe20000300000 */
.L_x_103:
[----:B------:R-:W-:Y:S01]  /*d2c0*/  IMAD R5, R2, 0x8000, R5 ;  /* 0x0000800002057824 */ /* 0x000fe200078e0205 */
[----:B------:R-:W-:Y:S01]  /*d2d0*/  R2UR UR25, R4 ;  /* 0x00000000041972ca */ /* 0x000fe200000e0000 */
[----:B------:R-:W-:Y:S01]  /*d2e0*/  ULDC.64 UR6, c[0x0][0x198] ;  /* 0x0000660000067ab9 */ /* 0x000fe20000000a00 */
[----:B------:R-:W-:Y:S01]  /*d2f0*/  R2UR UR27, R8 ;  /* 0x00000000081b72ca */ /* 0x000fe200000e0000 */
[----:B------:R-:W-:Y:S01]  /*d300*/  UIADD3 UR6, UP0, UR6, 0x2f0, URZ ;  /* 0x000002f006067890 */ /* 0x000fe2000ff1e03f */
[----:B------:R-:W-:Y:S01]  /*d310*/  R2UR UR16, R5 ;  /* 0x00000000051072ca */ /* 0x000fe200000e0000 */
[----:B------:R-:W-:Y:S01]  /*d320*/  UMOV UR8, 0x0 ;  /* 0x0000000000087882 */ /* 0x000fe20000000000 */
[----:B------:R-:W-:Y:S01]  /*d330*/  UMOV UR9, 0x10000000 ;  /* 0x1000000000097882 */ /* 0x000fe20000000000 */
[----:B------:R-:W-:Y:S01]  /*d340*/  UIADD3.X UR7, URZ, UR7, URZ, UP0, !UPT ;  /* 0x000000073f077290 */ /* 0x000fe200087fe43f */
[----:B------:R-:W-:Y:S01]  /*d350*/  IADD3 R2, R2, 0x1, RZ ;  /* 0x0000000102027810 */ /* 0x000fe20007ffe0ff */
[----:B------:R-:W-:Y:S01]  /*d360*/  UMOV UR26, URZ ;  /* 0x0000003f001a7c82 */ /* 0x000fe20008000000 */
[----:B------:R-:W-:Y:S01]  /*d370*/  UMOV UR18, 0x40 ;  /* 0x0000004000127882 */ /* 0x000fe20000000000 */
[----:B------:R-:W-:Y:S01]  /*d380*/  UMOV UR20, UR28 ;  /* 0x0000001c00147c82 */ /* 0x000fe20008000000 */
[----:B------:R-:W-:Y:S01]  /*d390*/  UMOV UR21, UR29 ;  /* 0x0000001d00157c82 */ /* 0x000fe20008000000 */
[----:B------:R-:W-:Y:S01]  /*d3a0*/  UIADD3 UR25, UR25, 0x30000, URZ ;  /* 0x0003000019197890 */ /* 0x000fe2000fffe03f */
[----:B------:R-:W-:Y:S01]  /*d3b0*/  ISETP.NE.AND P4, PT, R2, 0x5, PT ;  /* 0x000000050200780c */ /* 0x000fe20003f85270 */
[----:B------:R-:W-:Y:S01]  /*d3c0*/  USHF.L.U32 UR27, UR27, 0x7, URZ ;  /* 0x000000071b1b7899 */ /* 0x000fe2000800063f */
[----:B------:R-:W-:Y:S01]  /*d3d0*/  IADD3 R8, R8, 0x1, RZ ;  /* 0x0000000108087810 */ /* 0x000fe20007ffe0ff */
[----:B------:R-:W-:Y:S01]  /*d3e0*/  UIADD3 UR24, UR16, 0x8000, URZ ;  /* 0x0000800010187890 */ /* 0x000fe2000fffe03f */
[----:B------:R-:W-:Y:S01]  /*d3f0*/  SEL R5, RZ, 0x1, P4 ;  /* 0x00000001ff057807 */ /* 0x000fe20002000000 */
[----:B------:R-:W-:Y:S01]  /*d400*/  UIADD3 UR16, UR16, 0xc000, URZ ;  /* 0x0000c00010107890 */ /* 0x000fe2000fffe03f */
[----:B------:R-:W-:Y:S01]  /*d410*/  SEL R2, R2, RZ, P4 ;  /* 0x000000ff02027207 */ /* 0x000fe20002000000 */
[----:B------:R-:W-:Y:S01]  /*d420*/  UMOV UR17, UR25 ;  /* 0x0000001900117c82 */ /* 0x000fe20008000000 */
[----:B------:R-:W-:Y:S01]  /*d430*/  UMOV UR19, UR27 ;  /* 0x0000001b00137c82 */ /* 0x000fe20008000000 */
[----:B------:R-:W-:-:S03]  /*d440*/  LOP3.LUT R0, R0, R5, RZ, 0x3c, !PT ;  /* 0x0000000500007212 */ /* 0x000fc600078e3cff */
[----:B------:R1:W-:Y:S02]  /*d450*/  UTMALDG.4D [UR24], [UR6], desc[UR8] ;  /* 0x00000818060075b4 */ /* 0x0003e40008019000 */
[----:B------:R1:W-:Y:S02]  /*d460*/  UTMALDG.4D [UR16], [UR6], desc[UR8] ;  /* 0x00000810060075b4 */ /* 0x0003e40008019000 */
[----:B-1----:R-:W-:Y:S01]  /*d470*/  NOP ;  /* 0x0000000000007918 */ /* 0x002fe20000000000 */
.L_x_100:
[----:B------:R-:W-:Y:S05]  /*d480*/  BSYNC B1 ;  /* 0x0000000000017941 */ /* 0x000fea0003800000 */
.L_x_99:
[C---:B------:R-:W-:Y:S02]  /*d490*/  ISETP.GT.AND P4, PT, R9.reuse, 0x4, PT ;  /* 0x000000040900780c */ /* 0x040fe40003f84270 */
[----:B------:R-:W-:-:S11]  /*d4a0*/  IADD3 R9, R9, -0x2, RZ ;  /* 0xfffffffe09097810 */ /* 0x000fd60007ffe0ff */
[----:B------:R-:W-:Y:S05]  /*d4b0*/  @P4 BRA `(.L_x_104) ;  /* 0xfffffff800844947 */ /* 0x000fea000383ffff */
[----:B------:R-:W-:Y:S05]  /*d4c0*/  BSYNC B0 ;  /* 0x0000000000007941 */ /* 0x000fea0003800000 */
.L_x_93:
[----:B------:R-:W-:Y:S05]  /*d4d0*/  EXIT ;  /* 0x000000000000794d */ /* 0x000fea0003800000 */
.L_x_15:
[----:B-1----:R-:W-:-:S04]  /*d4e0*/  MOV R3, UR8 ;  /* 0x0000000800037c02 */ /* 0x002fc80008000f00 */
[----:B------:R1:W2:Y:S03]  /*d4f0*/  SYNCS.PHASECHK.TRANS64.TRYWAIT P1, [R3+URZ+0x30050], R6 ;  /* 0x03005006030075a7 */ /* 0x0002a6000802017f */
[----:B--2---:R-:W-:Y:S05]  /*d500*/  @!P1 NANOSLEEP.SYNCS 0x989680 ;  /* 0x009896800000995d */ /* 0x004fea0003900000 */
[----:B------:R-:W2:Y:S02]  /*d510*/  @!P1 SYNCS.PHASECHK.TRANS64 P1, [R3+URZ+0x30050], R6 ;  /* 0x03005006030095a7 */ /* 0x000ea4000802007f */
[----:B--2---:R-:W-:Y:S05]  /*d520*/  @!P1 BRA `(.L_x_15) ;  /* 0xfffffffc00ec9947 */ /* 0x004fea000383ffff */
[----:B------:R-:W-:Y:S05]  /*d530*/  BRA `(.L_x_105) ;  /* 0xffffff3800747947 */ /* 0x000fea000383ffff */
.L_x_17:
[----:B--2---:R-:W-:-:S04]  /*d540*/  IMAD.U32 R2, RZ, RZ, UR38 ;  /* 0x00000026ff027e24 */ /* 0x004fc8000f8e00ff */
[----:B------:R2:W3:Y:S03]  /*d550*/  SYNCS.PHASECHK.TRANS64.TRYWAIT P1, [R2+URZ+0x30000], R9 ;  /* 0x03000009020075a7 */ /* 0x0004e6000802017f */
[----:B---3--:R-:W-:Y:S05]  /*d560*/  @!P1 NANOSLEEP.SYNCS 0x989680 ;  /* 0x009896800000995d */ /* 0x008fea0003900000 */
[----:B------:R-:W3:Y:S02]  /*d570*/  @!P1 SYNCS.PHASECHK.TRANS64 P1, [R2+URZ+0x30000], R9 ;  /* 0x03000009020095a7 */ /* 0x000ee4000802007f */
[----:B---3--:R-:W-:Y:S05]  /*d580*/  @!P1 BRA `(.L_x_17) ;  /* 0xfffffffc00ec9947 */ /* 0x008fea000383ffff */
[----:B------:R-:W-:Y:S05]  /*d590*/  BRA `(.L_x_106) ;  /* 0xffffff3800807947 */ /* 0x000fea000383ffff */
.L_x_18:
[----:B-1----:R-:W-:-:S04]  /*d5a0*/  MOV R3, UR4 ;  /* 0x0000000400037c02 */ /* 0x002fc80008000f00 */
[----:B------:R1:W2:Y:S03]  /*d5b0*/  SYNCS.PHASECHK.TRANS64.TRYWAIT P1, [R3+URZ+-0x8], R2 ;  /* 0xfffff802030075a7 */ /* 0x0002a6000802017f */
[----:B--2---:R-:W-:Y:S05]  /*d5c0*/  @!P1 NANOSLEEP.SYNCS 0x989680 ;  /* 0x009896800000995d */ /* 0x004fea0003900000 */
[----:B------:R-:W2:Y:S02]  /*d5d0*/  @!P1 SYNCS.PHASECHK.TRANS64 P1, [R3+URZ+-0x8], R2 ;  /* 0xfffff802030095a7 */ /* 0x000ea4000802007f */
[----:B--2---:R-:W-:Y:S05]  /*d5e0*/  @!P1 BRA `(.L_x_18) ;  /* 0xfffffffc00ec9947 */ /* 0x004fea000383ffff */
[----:B------:R-:W-:Y:S05]  /*d5f0*/  BRA `(.L_x_107) ;  /* 0xffffff38007c7947 */ /* 0x000fea000383ffff */
.L_x_20:
[----:B-1----:R-:W-:-:S04]  /*d600*/  MOV R12, UR38 ;  /* 0x00000026000c7c02 */ /* 0x002fc80008000f00 */
[----:B------:R1:W2:Y:S03]  /*d610*/  SYNCS.PHASECHK.TRANS64.TRYWAIT P1, [R12+URZ+0x30008], R9 ;  /* 0x030008090c0075a7 */ /* 0x0002a6000802017f */
[----:B--2---:R-:W-:Y:S05]  /*d620*/  @!P1 NANOSLEEP.SYNCS 0x989680 ;  /* 0x009896800000995d */ /* 0x004fea0003900000 */
[----:B------:R-:W2:Y:S02]  /*d630*/  @!P1 SYNCS.PHASECHK.TRANS64 P1, [R12+URZ+0x30008], R9 ;  /* 0x030008090c0095a7 */ /* 0x000ea4000802007f */
[----:B--2---:R-:W-:Y:S05]  /*d640*/  @!P1 BRA `(.L_x_20) ;  /* 0xfffffffc00ec9947 */ /* 0x004fea000383ffff */
[----:B------:R-:W-:Y:S05]  /*d650*/  BRA `(.L_x_108) ;  /* 0xffffff68003c7947 */ /* 0x000fea000383ffff */
.L_x_25:
[----:B-1----:R-:W-:-:S04]  /*d660*/  MOV R7, UR10 ;  /* 0x0000000a00077c02 */ /* 0x002fc80008000f00 */
[----:B------:R1:W2:Y:S03]  /*d670*/  SYNCS.PHASECHK.TRANS64.TRYWAIT P2, [R7+URZ+0x30000], R6 ;  /* 0x03000006070075a7 */ /* 0x0002a6000804017f */
[----:B--2---:R-:W-:Y:S05]  /*d680*/  @!P2 NANOSLEEP.SYNCS 0x989680 ;  /* 0x009896800000a95d */ /* 0x004fea0003900000 */
[----:B------:R-:W2:Y:S02]  /*d690*/  @!P2 SYNCS.PHASECHK.TRANS64 P2, [R7+URZ+0x30000], R6 ;  /* 0x030000060700a5a7 */ /* 0x000ea4000804007f */
[----:B--2---:R-:W-:Y:S05]  /*d6a0*/  @!P2 BRA `(.L_x_25) ;  /* 0xfffffffc00eca947 */ /* 0x004fea000383ffff */
[----:B------:R-:W-:Y:S05]  /*d6b0*/  BRA `(.L_x_109) ;  /* 0xffffff6c003c7947 */ /* 0x000fea000383ffff */
.L_x_29:
[----:B-1----:R-:W-:-:S04]  /*d6c0*/  MOV R10, UR10 ;  /* 0x0000000a000a7c02 */ /* 0x002fc80008000f00 */
[----:B------:R1:W2:Y:S03]  /*d6d0*/  SYNCS.PHASECHK.TRANS64.TRYWAIT P2, [R10+URZ+0x30000], R13 ;  /* 0x0300000d0a0075a7 */ /* 0x0002a6000804017f */
[----:B--2---:R-:W-:Y:S05]  /*d6e0*/  @!P2 NANOSLEEP.SYNCS 0x989680 ;  /* 0x009896800000a95d */ /* 0x004fea0003900000 */
[----:B------:R-:W2:Y:S02]  /*d6f0*/  @!P2 SYNCS.PHASECHK.TRANS64 P2, [R10+URZ+0x30000], R13 ;  /* 0x0300000d0a00a5a7 */ /* 0x000ea4000804007f */
[----:B--2---:R-:W-:Y:S05]  /*d700*/  @!P2 BRA `(.L_x_29) ;  /* 0xfffffffc00eca947 */ /* 0x004fea000383ffff */
[----:B------:R-:W-:Y:S05]  /*d710*/  BRA `(.L_x_28) ;  /* 0xffffff9000e47947 */ /* 0x000fea000383ffff */
.L_x_37:
[----:B-1----:R-:W-:-:S04]  /*d720*/  IMAD.U32 R7, RZ, RZ, UR10 ;  /* 0x0000000aff077e24 */ /* 0x002fc8000f8e00ff */
[----:B------:R1:W2:Y:S03]  /*d730*/  SYNCS.PHASECHK.TRANS64.TRYWAIT P2, [R7+URZ+0x30000], R6 ;  /* 0x03000006070075a7 */ /* 0x0002a6000804017f */
[----:B--2---:R-:W-:Y:S05]  /*d740*/  @!P2 NANOSLEEP.SYNCS 0x989680 ;  /* 0x009896800000a95d */ /* 0x004fea0003900000 */
[----:B------:R-:W2:Y:S02]  /*d750*/  @!P2 SYNCS.PHASECHK.TRANS64 P2, [R7+URZ+0x30000], R6 ;  /* 0x030000060700a5a7 */ /* 0x000ea4000804007f */
[----:B--2---:R-:W-:Y:S05]  /*d760*/  @!P2 BRA `(.L_x_37) ;  /* 0xfffffffc00eca947 */ /* 0x004fea000383ffff */
[----:B------:R-:W-:Y:S05]  /*d770*/  BRA `(.L_x_110) ;  /* 0xffffff9800207947 */ /* 0x000fea000383ffff */
.L_x_41:
[----:B-1----:R-:W-:-:S04]  /*d780*/  MOV R10, UR10 ;  /* 0x0000000a000a7c02 */ /* 0x002fc80008000f00 */
[----:B------:R1:W2:Y:S03]  /*d790*/  SYNCS.PHASECHK.TRANS64.TRYWAIT P2, [R10+URZ+0x30000], R11 ;  /* 0x0300000b0a0075a7 */ /* 0x0002a6000804017f */
[----:B--2---:R-:W-:Y:S05]  /*d7a0*/  @!P2 NANOSLEEP.SYNCS 0x989680 ;  /* 0x009896800000a95d */ /* 0x004fea0003900000 */
[----:B------:R-:W2:Y:S02]  /*d7b0*/  @!P2 SYNCS.PHASECHK.TRANS64 P2, [R10+URZ+0x30000], R11 ;  /* 0x0300000b0a00a5a7 */ /* 0x000ea4000804007f */
[----:B--2---:R-:W-:Y:S05]  /*d7c0*/  @!P2 BRA `(.L_x_41) ;  /* 0xfffffffc00eca947 */ /* 0x004fea000383ffff */
[----:B------:R-:W-:Y:S05]  /*d7d0*/  BRA `(.L_x_40) ;  /* 0xffffffc800447947 */ /* 0x000fea000383ffff */
.L_x_57:
[----:B-1----:R-:W-:-:S04]  /*d7e0*/  MOV R3, UR4 ;  /* 0x0000000400037c02 */ /* 0x002fc80008000f00 */
[----:B------:R1:W2:Y:S03]  /*d7f0*/  SYNCS.PHASECHK.TRANS64.TRYWAIT P0, [R3+URZ+0x8], R0 ;  /* 0x00000800030075a7 */ /* 0x0002a6000800017f */
[----:B--2---:R-:W-:Y:S05]  /*d800*/  @!P0 NANOSLEEP.SYNCS 0x989680 ;  /* 0x009896800000895d */ /* 0x004fea0003900000 */
[----:B------:R-:W2:Y:S02]  /*d810*/  @!P0 SYNCS.PHASECHK.TRANS64 P0, [R3+URZ+0x8], R0 ;  /* 0x00000800030085a7 */ /* 0x000ea4000800007f */
[----:B--2---:R-:W-:Y:S05]  /*d820*/  @!P0 BRA `(.L_x_57) ;  /* 0xfffffffc00ec8947 */ /* 0x004fea000383ffff */
[----:B------:R-:W-:Y:S05]  /*d830*/  BRA `(.L_x_111) ;  /* 0xffffffd400087947 */ /* 0x000fea000383ffff */
.L_x_75:
[----:B-1----:R1:W2:Y:S02]  /*d840*/  SYNCS.PHASECHK.TRANS64.TRYWAIT P0, [R4+URZ+0x30060], R3 ;  /* 0x03006003040075a7 */ /* 0x0022a4000800017f */
[----:B--2---:R-:W-:Y:S05]  /*d850*/  @!P0 NANOSLEEP.SYNCS 0x989680 ;  /* 0x009896800000895d */ /* 0x004fea0003900000 */
[----:B------:R-:W2:Y:S02]  /*d860*/  @!P0 SYNCS.PHASECHK.TRANS64 P0, [R4+URZ+0x30060], R3 ;  /* 0x03006003040085a7 */ /* 0x000ea4000800007f */
[----:B--2---:R-:W-:Y:S05]  /*d870*/  @!P0 BRA `(.L_x_75) ;  /* 0xfffffffc00f08947 */ /* 0x004fea000383ffff */
[----:B------:R-:W-:Y:S05]  /*d880*/  BRA `(.L_x_112) ;  /* 0xffffffe800c87947 */ /* 0x000fea000383ffff */
.L_x_80:
[----:B-1----:R1:W2:Y:S02]  /*d890*/  SYNCS.PHASECHK.TRANS64.TRYWAIT P0, [R5+URZ+0x30028], R2 ;  /* 0x03002802050075a7 */ /* 0x0022a4000800017f */
[----:B--2---:R-:W-:Y:S05]  /*d8a0*/  @!P0 NANOSLEEP.SYNCS 0x989680 ;  /* 0x009896800000895d */ /* 0x004fea0003900000 */
[----:B------:R-:W2:Y:S02]  /*d8b0*/  @!P0 SYNCS.PHASECHK.TRANS64 P0, [R5+URZ+0x30028], R2 ;  /* 0x03002802050085a7 */ /* 0x000ea4000800007f */
[----:B--2---:R-:W-:Y:S05]  /*d8c0*/  @!P0 BRA `(.L_x_80) ;  /* 0xfffffffc00f08947 */ /* 0x004fea000383ffff */
[----:B------:R-:W-:Y:S05]  /*d8d0*/  BRA `(.L_x_113) ;  /* 0xffffffec005c7947 */ /* 0x000fea000383ffff */
.L_x_85:
[----:B-1----:R1:W2:Y:S02]  /*d8e0*/  SYNCS.PHASECHK.TRANS64.TRYWAIT P0, [R4+URZ+0x30060], R5 ;  /* 0x03006005040075a7 */ /* 0x0022a4000800017f */
[----:B--2---:R-:W-:Y:S05]  /*d8f0*/  @!P0 NANOSLEEP.SYNCS 0x989680 ;  /* 0x009896800000895d */ /* 0x004fea0003900000 */
[----:B------:R-:W2:Y:S02]  /*d900*/  @!P0 SYNCS.PHASECHK.TRANS64 P0, [R4+URZ+0x30060], R5 ;  /* 0x03006005040085a7 */ /* 0x000ea4000800007f */
[----:B--2---:R-:W-:Y:S05]  /*d910*/  @!P0 BRA `(.L_x_85) ;  /* 0xfffffffc00f08947 */ /* 0x004fea000383ffff */
[----:B------:R-:W-:Y:S05]  /*d920*/  BRA `(.L_x_114) ;  /* 0xffffffec00f47947 */ /* 0x000fea000383ffff */
.L_x_90:
[----:B-1----:R1:W2:Y:S02]  /*d930*/  SYNCS.PHASECHK.TRANS64.TRYWAIT P0, [R3+URZ+0x30028], R4 ;  /* 0x03002804030075a7 */ /* 0x0022a4000800017f */
[----:B--2---:R-:W-:Y:S05]  /*d940*/  @!P0 NANOSLEEP.SYNCS 0x989680 ;  /* 0x009896800000895d */ /* 0x004fea0003900000 */
[----:B------:R-:W2:Y:S02]  /*d950*/  @!P0 SYNCS.PHASECHK.TRANS64 P0, [R3+URZ+0x30028], R4 ;  /* 0x03002804030085a7 */ /* 0x000ea4000800007f */
[----:B--2---:R-:W-:Y:S05]  /*d960*/  @!P0 BRA `(.L_x_90) ;  /* 0xfffffffc00f08947 */ /* 0x004fea000383ffff */
[----:B------:R-:W-:Y:S05]  /*d970*/  BRA `(.L_x_115) ;  /* 0xfffffff000987947 */ /* 0x000fea000383ffff */
.L_x_96:
[----:B-1----:R1:W2:Y:S02]  /*d980*/  SYNCS.PHASECHK.TRANS64.TRYWAIT P4, [R7+URZ+0x30028], R4 ;  /* 0x03002804070075a7 */ /* 0x0022a4000808017f */
[----:B--2---:R-:W-:Y:S05]  /*d990*/  @!P4 NANOSLEEP.SYNCS 0x989680 ;  /* 0x009896800000c95d */ /* 0x004fea0003900000 */
[----:B------:R-:W2:Y:S02]  /*d9a0*/  @!P4 SYNCS.PHASECHK.TRANS64 P4, [R7+URZ+0x30028], R4 ;  /* 0x030028040700c5a7 */ /* 0x000ea4000808007f */
[----:B--2---:R-:W-:Y:S05]  /*d9b0*/  @!P4 BRA `(.L_x_96) ;  /* 0xfffffffc00f0c947 */ /* 0x004fea000383ffff */
[----:B------:R-:W-:Y:S05]  /*d9c0*/  BRA `(.L_x_116) ;  /* 0xfffffff400647947 */ /* 0x000fea000383ffff */
.L_x_101:
[----:B-1----:R1:W2:Y:S02]  /*d9d0*/  SYNCS.PHASECHK.TRANS64.TRYWAIT P4, [R4+URZ+0x30028], R7 ;  /* 0x03002807040075a7 */ /* 0x0022a4000808017f */
[----:B--2---:R-:W-:Y:S05]  /*d9e0*/  @!P4 NANOSLEEP.SYNCS 0x989680 ;  /* 0x009896800000c95d */ /* 0x004fea0003900000 */
[----:B------:R-:W2:Y:S02]  /*d9f0*/  @!P4 SYNCS.PHASECHK.TRANS64 P4, [R4+URZ+0x30028], R7 ;  /* 0x030028070400c5a7 */ /* 0x000ea4000808007f */
[----:B--2---:R-:W-:Y:S05]  /*da00*/  @!P4 BRA `(.L_x_101) ;  /* 0xfffffffc00f0c947 */ /* 0x004fea000383ffff */
[----:B------:R-:W-:Y:S05]  /*da10*/  BRA `(.L_x_117) ;  /* 0xfffffff800087947 */ /* 0x000fea000383ffff */
        .weak           $__internal_0_$__cuda_sm20_rcp_rn_f32_slowpath
        .type           $__internal_0_$__cuda_sm20_rcp_rn_f32_slowpath,@function
        .size           $__internal_0_$__cuda_sm20_rcp_rn_f32_slowpath,(.L_x_123 - $__internal_0_$__cuda_sm20_rcp_rn_f32_slowpath)
$__internal_0_$__cuda_sm20_rcp_rn_f32_slowpath:
[----:B------:R-:W-:Y:S01]  /*da20*/  SHF.L.U32 R0, R2, 0x1, RZ ;  /* 0x0000000102007819 */ /* 0x000fe200000006ff */
[----:B------:R-:W-:Y:S03]  /*da30*/  BSSY B2, `(.L_x_118) ;  /* 0x0000030000027945 */ /* 0x000fe60003800000 */
[----:B------:R-:W-:-:S04]  /*da40*/  SHF.R.U32.HI R18, RZ, 0x18, R0 ;  /* 0x00000018ff127819 */ /* 0x000fc80000011600 */
[----:B------:R-:W-:-:S13]  /*da50*/  ISETP.NE.U32.AND P0, PT, R18, RZ, PT ;  /* 0x000000ff1200720c */ /* 0x000fda0003f05070 */
[----:B------:R-:W-:Y:S05]  /*da60*/  @P0 BRA `(.L_x_119) ;  /* 0x0000000000280947 */ /* 0x000fea0003800000 */
[----:B------:R-:W-:-:S04]  /*da70*/  SHF.L.U32 R0, R2, 0x1, RZ ;  /* 0x0000000102007819 */ /* 0x000fc800000006ff */
[----:B------:R-:W-:-:S13]  /*da80*/  ISETP.NE.AND P0, PT, R0, RZ, PT ;  /* 0x000000ff0000720c */ /* 0x000fda0003f05270 */
[----:B------:R-:W-:Y:S01]  /*da90*/  @P0 FFMA R10, R2, 1.84467440737095516160e+19, RZ ;  /* 0x5f800000020a0823 */ /* 0x000fe200000000ff */
[----:B------:R-:W-:Y:S08]  /*daa0*/  @!P0 MUFU.RCP R3, R2 ;  /* 0x0000000200038308 */ /* 0x000ff00000001000 */
[----:B------:R-:W1:Y:S02]  /*dab0*/  @P0 MUFU.RCP R13, R10 ;  /* 0x0000000a000d0308 */ /* 0x000e640000001000 */
[----:B-1----:R-:W-:-:S04]  /*dac0*/  @P0 FFMA R0, R10, R13, -1 ;  /* 0xbf8000000a000423 */ /* 0x002fc8000000000d */
[----:B------:R-:W-:-:S04]  /*dad0*/  @P0 FADD.FTZ R0, -R0, -RZ ;  /* 0x800000ff00000221 */ /* 0x000fc80000010100 */
[----:B------:R-:W-:-:S04]  /*dae0*/  @P0 FFMA R0, R13, R0, R13 ;  /* 0x000000000d000223 */ /* 0x000fc8000000000d */
[----:B------:R-:W-:Y:S01]  /*daf0*/  @P0 FFMA R3, R0, 1.84467440737095516160e+19, RZ ;  /* 0x5f80000000030823 */ /* 0x000fe200000000ff */
[----:B------:R-:W-:Y:S06]  /*db00*/  BRA `(.L_x_120) ;  /* 0x0000000000887947 */ /* 0x000fec0003800000 */
.L_x_119:
[----:B------:R-:W-:-:S05]  /*db10*/  VIADD R19, R18, 0xffffff03 ;  /* 0xffffff0312137836 */ /* 0x000fca0000000000 */
[----:B------:R-:W-:-:S13]  /*db20*/  ISETP.GT.U32.AND P0, PT, R19, 0x1, PT ;  /* 0x000000011300780c */ /* 0x000fda0003f04070 */
[----:B------:R-:W-:Y:S05]  /*db30*/  @P0 BRA `(.L_x_121) ;  /* 0x0000000000780947 */ /* 0x000fea0003800000 */
[----:B------:R-:W-:Y:S02]  /*db40*/  LOP3.LUT R0, R2, 0x7fffff, RZ, 0xc0, !PT ;  /* 0x007fffff02007812 */ /* 0x000fe400078ec0ff */
[----:B------:R-:W-:Y:S02]  /*db50*/  MOV R14, 0x3 ;  /* 0x00000003000e7802 */ /* 0x000fe40000000f00 */
[----:B------:R-:W-:Y:S02]  /*db60*/  LOP3.LUT R0, R0, 0x3f800000, RZ, 0xfc, !PT ;  /* 0x3f80000000007812 */ /* 0x000fe400078efcff */
[----:B------:R-:W-:Y:S02]  /*db70*/  SHF.L.U32 R14, R14, R19, RZ ;  /* 0x000000130e0e7219 */ /* 0x000fe400000006ff */
[----:B------:R-:W1:Y:S02]  /*db80*/  MUFU.RCP R3, R0 ;  /* 0x0000000000037308 */ /* 0x000e640000001000 */
[----:B-1----:R-:W-:-:S04]  /*db90*/  FFMA R10, R0, R3, -1 ;  /* 0xbf800000000a7423 */ /* 0x002fc80000000003 */
[----:B------:R-:W-:-:S04]  /*dba0*/  FADD.FTZ R10, -R10, -RZ ;  /* 0x800000ff0a0a7221 */ /* 0x000fc80000010100 */
[CCC-:B------:R-:W-:Y:S01]  /*dbb0*/  FFMA.RM R12, R3.reuse, R10.reuse, R3.reuse ;  /* 0x0000000a030c7223 */ /* 0x1c0fe20000004003 */
[----:B------:R-:W-:-:S04]  /*dbc0*/  FFMA.RP R13, R3, R10, R3 ;  /* 0x0000000a030d7223 */ /* 0x000fc80000008003 */
[C---:B------:R-:W-:Y:S02]  /*dbd0*/  LOP3.LUT R3, R12.reuse, 0x7fffff, RZ, 0xc0, !PT ;  /* 0x007fffff0c037812 */ /* 0x040fe400078ec0ff */
[----:B------:R-:W-:Y:S02]  /*dbe0*/  FSETP.NEU.FTZ.AND P0, PT, R12, R13, PT ;  /* 0x0000000d0c00720b */ /* 0x000fe40003f1d000 */
[----:B------:R-:W-:Y:S02]  /*dbf0*/  LOP3.LUT R3, R3, 0x800000, RZ, 0xfc, !PT ;  /* 0x0080000003037812 */ /* 0x000fe400078efcff */
[----:B------:R-:W-:Y:S02]  /*dc00*/  SEL R10, RZ, 0xffffffff, !P0 ;  /* 0xffffffffff0a7807 */ /* 0x000fe40004000000 */
[----:B------:R-:W-:Y:S02]  /*dc10*/  LOP3.LUT R14, R14, R3, RZ, 0xc0, !PT ;  /* 0x000000030e0e7212 */ /* 0x000fe400078ec0ff */
[----:B------:R-:W-:-:S02]  /*dc20*/  IADD3 R10, -R10, RZ, RZ ;  /* 0x000000ff0a0a7210 */ /* 0x000fc40007ffe1ff */
[-C--:B------:R-:W-:Y:S02]  /*dc30*/  SHF.R.U32.HI R14, RZ, R19.reuse, R14 ;  /* 0x00000013ff0e7219 */ /* 0x080fe4000001160e */
[----:B------:R-:W-:Y:S02]  /*dc40*/  LOP3.LUT P1, RZ, R10, R19, R3, 0xf8, !PT ;  /* 0x000000130aff7212 */ /* 0x000fe4000782f803 */
[C---:B------:R-:W-:Y:S02]  /*dc50*/  LOP3.LUT P0, RZ, R14.reuse, 0x1, RZ, 0xc0, !PT ;  /* 0x000000010eff7812 */ /* 0x040fe4000780c0ff */
[----:B------:R-:W-:-:S04]  /*dc60*/  LOP3.LUT P2, RZ, R14, 0x2, RZ, 0xc0, !PT ;  /* 0x000000020eff7812 */ /* 0x000fc8000784c0ff */
[----:B------:R-:W-:Y:S02]  /*dc70*/  PLOP3.LUT P0, PT, P0, P1, P2, 0xe0, 0x0 ;  /* 0x000000000000781c */ /* 0x000fe40000703c20 */
[----:B------:R-:W-:Y:S02]  /*dc80*/  LOP3.LUT P1, RZ, R2, 0x7fffff, RZ, 0xc0, !PT ;  /* 0x007fffff02ff7812 */ /* 0x000fe4000782c0ff */
[----:B------:R-:W-:-:S04]  /*dc90*/  SEL R0, RZ, 0x1, !P0 ;  /* 0x00000001ff007807 */ /* 0x000fc80004000000 */
[----:B------:R-:W-:-:S04]  /*dca0*/  IADD3 R0, -R0, RZ, RZ ;  /* 0x000000ff00007210 */ /* 0x000fc80007ffe1ff */
[----:B------:R-:W-:Y:S02]  /*dcb0*/  ISETP.GE.AND P0, PT, R0, RZ, PT ;  /* 0x000000ff0000720c */ /* 0x000fe40003f06270 */
[----:B------:R-:W-:-:S04]  /*dcc0*/  IADD3 R0, R18, -0xfc, RZ ;  /* 0xffffff0412007810 */ /* 0x000fc80007ffe0ff */
[----:B------:R-:W-:-:S07]  /*dcd0*/  SHF.R.U32.HI R3, RZ, R0, R3 ;  /* 0x00000000ff037219 */ /* 0x000fce0000011603 */
[----:B------:R-:W-:-:S05]  /*dce0*/  @!P0 VIADD R3, R3, 0x1 ;  /* 0x0000000103038836 */ /* 0x000fca0000000000 */
[----:B------:R-:W-:-:S04]  /*dcf0*/  @!P1 SHF.L.U32 R3, R3, 0x1, RZ ;  /* 0x0000000103039819 */ /* 0x000fc800000006ff */
[----:B------:R-:W-:Y:S01]  /*dd00*/  LOP3.LUT R3, R3, 0x80000000, R2, 0xf8, !PT ;  /* 0x8000000003037812 */ /* 0x000fe200078ef802 */
[----:B------:R-:W-:Y:S06]  /*dd10*/  BRA `(.L_x_120) ;  /* 0x0000000000047947 */ /* 0x000fec0003800000 */
.L_x_121:
[----:B------:R1:W2:Y:S02]  /*dd20*/  MUFU.RCP R3, R2 ;  /* 0x0000000200037308 */ /* 0x0002a40000001000 */
.L_x_120:
[----:B------:R-:W-:Y:S05]  /*dd30*/  BSYNC B2 ;  /* 0x0000000000027941 */ /* 0x000fea0003800000 */
.L_x_118:
[----:B--2---:R-:W-:Y:S02]  /*dd40*/  MOV R0, R3 ;  /* 0x0000000300007202 */ /* 0x004fe40000000f00 */
[----:B-1----:R-:W-:Y:S02]  /*dd50*/  MOV R2, R15 ;  /* 0x0000000f00027202 */ /* 0x002fe40000000f00 */
[----:B------:R-:W-:-:S04]  /*dd60*/  MOV R3, 0x0 ;  /* 0x0000000000037802 */ /* 0x000fc80000000f00 */
[----:B------:R-:W-:Y:S05]  /*dd70*/  RET.REL.NODEC R2 `(_ZN7cutlass13device_kernelINS_4fmha6kernel28FmhaKernelTmaWarpSpecializedINS1_10collective30FmhaMainloopTmaWarpSpecializedINS_10bfloat16_tEffN4cute5tupleIJNS7_1CILi128EEESA_SA_EEENS8_IJiNS9_ILi1EEENS8_IJiiEEEEEESE_SE_NS4_12CausalFusionEJEEENS4_15FmhaFwdEpilogueIS6_fNS8_IJNS9_ILi64EEESA_SA_EEEEENS2_23IndividualTileSchedulerEJEEEEEvNT_6ParamsE) ;  /* 0xffffff2002a07950 */ /* 0x000fea0003c3ffff */
.L_x_122:
[----:B------:R-:W-:-:S00]  /*dd80*/  BRA `(.L_x_122) ;  /* 0xfffffffc00fc7947 */ /* 0x000fc0000383ffff */
[----:B------:R-:W-:-:S00]  /*dd90*/  NOP ;  /* 0x0000000000007918 */ /* 0x000fc00000000000 */
        /* <DEDUP_REMOVED lines=14> */
.L_x_123:


//--------------------- .nv.global.init           --------------------------
	.section	.nv.global.init,"aw",@progbits
.nv.global.init:
	.type		$str$24,@object
	.size		$str$24,($str$25 - $str$24)
$str$24:
        /*0000*/ 	.byte	0x28, 0x61, 0x64, 0x64, 0x72, 0x65, 0x73, 0x73, 0x20, 0x26, 0x20, 0x6d, 0x61, 0x73, 0x6b, 0x29
        /*0010*/ 	.byte	0x20, 0x3d, 0x3d, 0x20, 0x30, 0x00
	.type		$str$25,@object
	.size		$str$25,(__unnamed_1 - $str$25)
$str$25:
        /*0016*/ 	.byte	0x2f, 0x74, 0x6d, 0x70, 0x2f, 0x63, 0x75, 0x74, 0x6c, 0x61, 0x73, 0x73, 0x5f, 0x73, 0x77, 0x65
        /*0026*/ 	.byte	0x65, 0x70, 0x5f, 0x73, 0x72, 0x63, 0x2f, 0x69, 0x6e, 0x63, 0x6c, 0x75, 0x64, 0x65, 0x2f, 0x63
        /*0036*/ 	.byte	0x75, 0x74, 0x65, 0x2f, 0x70, 0x6f, 0x69, 0x6e, 0x74, 0x65, 0x72, 0x5f, 0x66, 0x6c, 0x61, 0x67
        /*0046*/ 	.byte	0x67, 0x65, 0x64, 0x2e, 0x68, 0x70, 0x70, 0x00
	.type		__unnamed_1,@object
	.size		__unnamed_1,(__unnamed_2 - __unnamed_1)
__unnamed_1:
        /*004e*/ 	.byte	0x61, 0x75, 0x74, 0x6f, 0x20, 0x63, 0x75, 0x74, 0x65, 0x3a, 0x3a, 0x61, 0x73, 0x5f, 0x70, 0x6f
        /* <DEDUP_REMOVED lines=27> */
        /*020e*/ 	.byte	0x32, 0x30, 0x34, 0x38, 0x3e, 0x3e, 0x3e, 0x3e, 0x3e, 0x5d, 0x00
	.type		__unnamed_2,@object
	.size		__unnamed_2,(.L_1 - __unnamed_2)
__unnamed_2:
        /* <DEDUP_REMOVED lines=29> */
.L_1:


//--------------------- .nv.shared._ZN7cutlass13device_kernelINS_4fmha6kernel28FmhaKernelTmaWarpSpecializedINS1_10collective30FmhaMainloopTmaWarpSpecializedINS_10bfloat16_tEffN4cute5tupleIJNS7_1CILi128EEESA_SA_EEENS8_IJiNS9_ILi1EEENS8_IJiiEEEEEESE_SE_NS4_12CausalFusionEJEEENS4_15FmhaFwdEpilogueIS6_fNS8_IJNS9_ILi64EEESA_SA_EEEEENS2_23IndividualTileSchedulerEJEEEEEvNT_6ParamsE --------------------------
	.section	.nv.shared._ZN7cutlass13device_kernelINS_4fmha6kernel28FmhaKernelTmaWarpSpecializedINS1_10collective30FmhaMainloopTmaWarpSpecializedINS_10bfloat16_tEffN4cute5tupleIJNS7_1CILi128EEESA_SA_EEENS8_IJiNS9_ILi1EEENS8_IJiiEEEEEESE_SE_NS4_12CausalFusionEJEEENS4_15FmhaFwdEpilogueIS6_fNS8_IJNS9_ILi64EEESA_SA_EEEEENS2_23IndividualTileSchedulerEJEEEEEvNT_6ParamsE,"aw",@nobits
	.sectionflags	@""
	.align	16
	.zero		1024


//--------------------- .nv.shared.reserved.0     --------------------------
	.section	.nv.shared.reserved.0,"aw",@nobits
	.weak		__nv_reservedSMEM_offset_0_alias
	.size		__nv_reservedSMEM_offset_0_alias, 0, 0
	.other		__nv_reservedSMEM_offset_0_alias,@"STO_CUDA_RESERVED_SHARED STV_DEFAULT"
__nv_reservedSMEM_offset_0_alias:
	.zero		0


//--------------------- .nv.global                --------------------------
	.section	.nv.global,"aw",@nobits
.nv.global:
	.type		_ZN39_INTERNAL_c6f96dff_4_k_cu_1292b496_28274cute1_E,@object
	.size		_ZN39_INTERNAL_c6f96dff_4_k_cu_1292b496_28274cute1_E,(_ZN39_INTERNAL_c6f96dff_4_k_cu_1292b496_28274cuda3std3__45__cpo6cbeginE - _ZN39_INTERNAL_c6f96dff_4_k_cu_1292b496_28274cute1_E)
_ZN39_INTERNAL_c6f96dff_4_k_cu_1292b496_28274cute1_E:
	.zero		1
	.type		_ZN39_INTERNAL_c6f96dff_4_k_cu_1292b496_28274cuda3std3__45__cpo6cbeginE,@object
	.size		_ZN39_INTERNAL_c6f96dff_4_k_cu_1292b496_28274cuda3std3__45__cpo6cbeginE,(_ZN39_INTERNAL_c6f96dff_4_k_cu_1292b496_28274cuda3std3__48in_placeE - _ZN39_INTERNAL_c6f96dff_4_k_cu_1292b496_28274cuda3std3__45__cpo6cbeginE)
_ZN39_INTERNAL_c6f96dff_4_k_cu_1292b496_28274cuda3std3__45__cpo6cbeginE:
	.zero		1
	.type		_ZN39_INTERNAL_c6f96dff_4_k_cu_1292b496_28274cuda3std3__48in_placeE,@object
	.size		_ZN39_INTERNAL_c6f96dff_4_k_cu_1292b496_28274cuda3std3__48in_placeE,(_ZN39_INTERNAL_c6f96dff_4_k_cu_1292b496_28274cuda3std6ranges3__45__cpo9iter_moveE - _ZN39_INTERNAL_c6f96dff_4_k_cu_1292b496_28274cuda3std3__48in_placeE)
_ZN39_INTERNAL_c6f96dff_4_k_cu_1292b496_28274cuda3std3__48in_placeE:
	.zero		1
	.type		_ZN39_INTERNAL_c6f96dff_4_k_cu_1292b496_28274cuda3std6ranges3__45__cpo9iter_moveE,@object
	.size		_ZN39_INTERNAL_c6f96dff_4_k_cu_1292b496_28274cuda3std6ranges3__45__cpo9iter_moveE,(_ZN39_INTERNAL_c6f96dff_4_k_cu_1292b496_28274cuda3std3__45__cpo5beginE - _ZN39_INTERNAL_c6f96dff_4_k_cu_1292b496_28274cuda3std6ranges3__45__cpo9iter_moveE)
_ZN39_INTERNAL_c6f96dff_4_k_cu_1292b496_28274cuda3std6ranges3__45__cpo9iter_moveE:
	.zero		1
	.type		_ZN39_INTERNAL_c6f96dff_4_k_cu_1292b496_28274cuda3std3__45__cpo5beginE,@object
	.size		_ZN39_INTERNAL_c6f96dff_4_k_cu_1292b496_28274cuda3std3__45__cpo5beginE,(_ZN39_INTERNAL_c6f96dff_4_k_cu_1292b496_28274cuda3std3__441_GLOBAL__N__c6f96dff_4_k_cu_1292b496_28276ignoreE - _ZN39_INTERNAL_c6f96dff_4_k_cu_1292b496_28274cuda3std3__45__cpo5beginE)
_ZN39_INTERNAL_c6f96dff_4_k_cu_1292b496_28274cuda3std3__45__cpo5beginE:
	.zero		1
	.type		_ZN39_INTERNAL_c6f96dff_4_k_cu_1292b496_28274cuda3std3__441_GLOBAL__N__c6f96dff_4_k_cu_1292b496_28276ignoreE,@object
	.size		_ZN39_INTERNAL_c6f96dff_4_k_cu_1292b496_28274cuda3std3__441_GLOBAL__N__c6f96dff_4_k_cu_1292b496_28276ignoreE,(_ZN39_INTERNAL_c6f96dff_4_k_cu_1292b496_28274cute7productE - _ZN39_INTERNAL_c6f96dff_4_k_cu_1292b496_28274cuda3std3__441_GLOBAL__N__c6f96dff_4_k_cu_1292b496_28276ignoreE)
_ZN39_INTERNAL_c6f96dff_4_k_cu_1292b496_28274cuda3std3__441_GLOBAL__N__c6f96dff_4_k_cu_1292b496_28276ignoreE:
	.zero		1
	.type		_ZN39_INTERNAL_c6f96dff_4_k_cu_1292b496_28274cute7productE,@object
	.size		_ZN39_INTERNAL_c6f96dff_4_k_cu_1292b496_28274cute7productE,(_ZN39_INTERNAL_c6f96dff_4_k_cu_1292b496_28274cuda3std3__45__cpo3endE - _ZN39_INTERNAL_c6f96dff_4_k_cu_1292b496_28274cute7productE)
_ZN39_INTERNAL_c6f96dff_4_k_cu_1292b496_28274cute7productE:
	.zero		1
	.type		_ZN39_INTERNAL_c6f96dff_4_k_cu_1292b496_28274cuda3std3__45__cpo3endE,@object
	.size		_ZN39_INTERNAL_c6f96dff_4_k_cu_1292b496_28274cuda3std3__45__cpo3endE,(_ZN39_INTERNAL_c6f96dff_4_k_cu_1292b496_28274cuda3std3__419piecewise_constructE - _ZN39_INTERNAL_c6f96dff_4_k_cu_1292b496_28274cuda3std3__45__cpo3endE)
_ZN39_INTERNAL_c6f96dff_4_k_cu_1292b496_28274cuda3std3__45__cpo3endE:
	.zero		1
	.type		_ZN39_INTERNAL_c6f96dff_4_k_cu_1292b496_28274cuda3std3__419piecewise_constructE,@object
	.size		_ZN39_INTERNAL_c6f96dff_4_k_cu_1292b496_28274cuda3std3__419piecewise_constructE,(_ZN39_INTERNAL_c6f96dff_4_k_cu_1292b496_28274cuda3std3__45__cpo4cendE - _ZN39_INTERNAL_c6f96dff_4_k_cu_1292b496_28274cuda3std3__419piecewise_constructE)
_ZN39_INTERNAL_c6f96dff_4_k_cu_1292b496_28274cuda3std3__419piecewise_constructE:
	.zero		1
	.type		_ZN39_INTERNAL_c6f96dff_4_k_cu_1292b496_28274cuda3std3__45__cpo4cendE,@object
	.size		_ZN39_INTERNAL_c6f96dff_4_k_cu_1292b496_28274cuda3std3__45__cpo4cendE,(_ZN39_INTERNAL_c6f96dff_4_k_cu_1292b496_28274cuda3std6ranges3__45__cpo4swapE - _ZN39_INTERNAL_c6f96dff_4_k_cu_1292b496_28274cuda3std3__45__cpo4cendE)
_ZN39_INTERNAL_c6f96dff_4_k_cu_1292b496_28274cuda3std3__45__cpo4cendE:
	.zero		1
	.type		_ZN39_INTERNAL_c6f96dff_4_k_cu_1292b496_28274cuda3std6ranges3__45__cpo4swapE,@object
	.size		_ZN39_INTERNAL_c6f96dff_4_k_cu_1292b496_28274cuda3std6ranges3__45__cpo4swapE,(.L_9 - _ZN39_INTERNAL_c6f96dff_4_k_cu_1292b496_28274cuda3std6ranges3__45__cpo4swapE)
_ZN39_INTERNAL_c6f96dff_4_k_cu_1292b496_28274cuda3std6ranges3__45__cpo4swapE:
	.zero		1
.L_9:


//--------------------- .nv.constant0._ZN7cutlass13device_kernelINS_4fmha6kernel28FmhaKernelTmaWarpSpecializedINS1_10collective30FmhaMainloopTmaWarpSpecializedINS_10bfloat16_tEffN4cute5tupleIJNS7_1CILi128EEESA_SA_EEENS8_IJiNS9_ILi1EEENS8_IJiiEEEEEESE_SE_NS4_12CausalFusionEJEEENS4_15FmhaFwdEpilogueIS6_fNS8_IJNS9_ILi64EEESA_SA_EEEEENS2_23IndividualTileSchedulerEJEEEEEvNT_6ParamsE --------------------------
	.section	.nv.constant0._ZN7cutlass13device_kernelINS_4fmha6kernel28FmhaKernelTmaWarpSpecializedINS1_10collective30FmhaMainloopTmaWarpSpecializedINS_10bfloat16_tEffN4cute5tupleIJNS7_1CILi128EEESA_SA_EEENS8_IJiNS9_ILi1EEENS8_IJiiEEEEEESE_SE_NS4_12CausalFusionEJEEENS4_15FmhaFwdEpilogueIS6_fNS8_IJNS9_ILi64EEESA_SA_EEEEENS2_23IndividualTileSchedulerEJEEEEEvNT_6ParamsE,"a",@progbits
	.sectionflags	@""
	.align	4
.nv.constant0._ZN7cutlass13device_kernelINS_4fmha6kernel28FmhaKernelTmaWarpSpecializedINS1_10collective30FmhaMainloopTmaWarpSpecializedINS_10bfloat16_tEffN4cute5tupleIJNS7_1CILi128EEESA_SA_EEENS8_IJiNS9_ILi1EEENS8_IJiiEEEEEESE_SE_NS4_12CausalFusionEJEEENS4_15FmhaFwdEpilogueIS6_fNS8_IJNS9_ILi64EEESA_SA_EEEEENS2_23IndividualTileSchedulerEJEEEEEvNT_6ParamsE:
	.zero		2688


//--------------------- SYMBOLS --------------------------

	.type		.nv.reservedSmem.offset0,@object
	.size		.nv.reservedSmem.offset0,0x4
	.type		__assertfail,@function
